//
// Generated by NVIDIA NVVM Compiler
//
// Compiler Build ID: CL-36424714
// Cuda compilation tools, release 13.0, V13.0.88
// Based on NVVM 20.0.0
//

.version 9.0
.target sm_100
.address_size 64

	// .globl	_Z6matmulPfPKfS1_iii
// _ZZ6matmulPfPKfS1_iiiE2As has been demoted
// _ZZ6matmulPfPKfS1_iiiE2Bs has been demoted
.global .align 1 .b8 _ZN34_INTERNAL_02150aca_4_k_cu_3ba270ea4cuda3std3__45__cpo5beginE[1];
.global .align 1 .b8 _ZN34_INTERNAL_02150aca_4_k_cu_3ba270ea4cuda3std3__45__cpo3endE[1];
.global .align 1 .b8 _ZN34_INTERNAL_02150aca_4_k_cu_3ba270ea4cuda3std3__45__cpo6cbeginE[1];
.global .align 1 .b8 _ZN34_INTERNAL_02150aca_4_k_cu_3ba270ea4cuda3std3__45__cpo4cendE[1];
.global .align 1 .b8 _ZN34_INTERNAL_02150aca_4_k_cu_3ba270ea4cuda3std3__45__cpo6rbeginE[1];
.global .align 1 .b8 _ZN34_INTERNAL_02150aca_4_k_cu_3ba270ea4cuda3std3__45__cpo4rendE[1];
.global .align 1 .b8 _ZN34_INTERNAL_02150aca_4_k_cu_3ba270ea4cuda3std3__45__cpo7crbeginE[1];
.global .align 1 .b8 _ZN34_INTERNAL_02150aca_4_k_cu_3ba270ea4cuda3std3__45__cpo5crendE[1];
.global .align 1 .b8 _ZN34_INTERNAL_02150aca_4_k_cu_3ba270ea4cuda3std3__419piecewise_constructE[1];
.global .align 1 .b8 _ZN34_INTERNAL_02150aca_4_k_cu_3ba270ea4cuda3std6ranges3__45__cpo4swapE[1];
.global .align 1 .b8 _ZN34_INTERNAL_02150aca_4_k_cu_3ba270ea4cuda3std6ranges3__45__cpo9iter_moveE[1];
.global .align 1 .b8 _ZN34_INTERNAL_02150aca_4_k_cu_3ba270ea4cuda3std6ranges3__45__cpo5beginE[1];
.global .align 1 .b8 _ZN34_INTERNAL_02150aca_4_k_cu_3ba270ea4cuda3std6ranges3__45__cpo3endE[1];
.global .align 1 .b8 _ZN34_INTERNAL_02150aca_4_k_cu_3ba270ea4cuda3std6ranges3__45__cpo6cbeginE[1];
.global .align 1 .b8 _ZN34_INTERNAL_02150aca_4_k_cu_3ba270ea4cuda3std6ranges3__45__cpo4cendE[1];
.global .align 1 .b8 _ZN34_INTERNAL_02150aca_4_k_cu_3ba270ea4cuda3std6ranges3__45__cpo7advanceE[1];
.global .align 1 .b8 _ZN34_INTERNAL_02150aca_4_k_cu_3ba270ea4cuda3std6ranges3__45__cpo9iter_swapE[1];
.global .align 1 .b8 _ZN34_INTERNAL_02150aca_4_k_cu_3ba270ea4cuda3std6ranges3__45__cpo4nextE[1];
.global .align 1 .b8 _ZN34_INTERNAL_02150aca_4_k_cu_3ba270ea4cuda3std6ranges3__45__cpo4prevE[1];
.global .align 1 .b8 _ZN34_INTERNAL_02150aca_4_k_cu_3ba270ea4cuda3std6ranges3__45__cpo4dataE[1];
.global .align 1 .b8 _ZN34_INTERNAL_02150aca_4_k_cu_3ba270ea4cuda3std6ranges3__45__cpo5cdataE[1];
.global .align 1 .b8 _ZN34_INTERNAL_02150aca_4_k_cu_3ba270ea4cuda3std6ranges3__45__cpo4sizeE[1];
.global .align 1 .b8 _ZN34_INTERNAL_02150aca_4_k_cu_3ba270ea4cuda3std6ranges3__45__cpo5ssizeE[1];
.global .align 1 .b8 _ZN34_INTERNAL_02150aca_4_k_cu_3ba270ea4cuda3std6ranges3__45__cpo8distanceE[1];

.visible .entry _Z6matmulPfPKfS1_iii(
	.param .u64 .ptr .align 1 _Z6matmulPfPKfS1_iii_param_0,
	.param .u64 .ptr .align 1 _Z6matmulPfPKfS1_iii_param_1,
	.param .u64 .ptr .align 1 _Z6matmulPfPKfS1_iii_param_2,
	.param .u32 _Z6matmulPfPKfS1_iii_param_3,
	.param .u32 _Z6matmulPfPKfS1_iii_param_4,
	.param .u32 _Z6matmulPfPKfS1_iii_param_5
)
{
	.reg .pred 	%p<12>;
	.reg .b32 	%r<98>;
	.reg .b32 	%f<3011>;
	.reg .b64 	%rd<46>;
	// demoted variable
	.shared .align 4 .b8 _ZZ6matmulPfPKfS1_iiiE2As[16384];
	// demoted variable
	.shared .align 4 .b8 _ZZ6matmulPfPKfS1_iiiE2Bs[16384];
	ld.param.u32 	%r26, [_Z6matmulPfPKfS1_iii_param_5];
	mov.u32 	%r27, %ctaid.y;
	shl.b32 	%r28, %r27, 6;
	mov.u32 	%r1, %tid.y;
	shl.b32 	%r95, %r1, 3;
	add.s32 	%r3, %r28, %r95;
	mov.u32 	%r29, %ctaid.x;
	shl.b32 	%r4, %r29, 6;
	mov.u32 	%r30, %tid.x;
	shl.b32 	%r94, %r30, 2;
	add.s32 	%r6, %r26, 63;
	setp.lt.u32 	%p1, %r6, 64;
	mov.f32 	%f2979, 0f00000000;
	mov.f32 	%f2980, %f2979;
	mov.f32 	%f2981, %f2979;
	mov.f32 	%f2982, %f2979;
	mov.f32 	%f2983, %f2979;
	mov.f32 	%f2984, %f2979;
	mov.f32 	%f2985, %f2979;
	mov.f32 	%f2986, %f2979;
	mov.f32 	%f2987, %f2979;
	mov.f32 	%f2988, %f2979;
	mov.f32 	%f2989, %f2979;
	mov.f32 	%f2990, %f2979;
	mov.f32 	%f2991, %f2979;
	mov.f32 	%f2992, %f2979;
	mov.f32 	%f2993, %f2979;
	mov.f32 	%f2994, %f2979;
	mov.f32 	%f2995, %f2979;
	mov.f32 	%f2996, %f2979;
	mov.f32 	%f2997, %f2979;
	mov.f32 	%f2998, %f2979;
	mov.f32 	%f2999, %f2979;
	mov.f32 	%f3000, %f2979;
	mov.f32 	%f3001, %f2979;
	mov.f32 	%f3002, %f2979;
	mov.f32 	%f3003, %f2979;
	mov.f32 	%f3004, %f2979;
	mov.f32 	%f3005, %f2979;
	mov.f32 	%f3006, %f2979;
	mov.f32 	%f3007, %f2979;
	mov.f32 	%f3008, %f2979;
	mov.f32 	%f3009, %f2979;
	mov.f32 	%f3010, %f2979;
	@%p1 bra 	$L__BB0_9;
	ld.param.u32 	%r89, [_Z6matmulPfPKfS1_iii_param_5];
	ld.param.u32 	%r83, [_Z6matmulPfPKfS1_iii_param_4];
	shr.u32 	%r31, %r6, 6;
	neg.s32 	%r97, %r31;
	mul.lo.s32 	%r32, %r1, %r83;
	shl.b32 	%r33, %r32, 3;
	add.s32 	%r34, %r33, %r4;
	add.s32 	%r96, %r34, %r94;
	mad.lo.s32 	%r93, %r3, %r89, %r94;
	mov.f32 	%f2979, 0f00000000;
$L__BB0_2:
	ld.param.u32 	%r90, [_Z6matmulPfPKfS1_iii_param_5];
	ld.param.u32 	%r81, [_Z6matmulPfPKfS1_iii_param_3];
	mov.u32 	%r35, %tid.y;
	shl.b32 	%r36, %r35, 3;
	shl.b32 	%r37, %r35, 11;
	mov.u32 	%r38, _ZZ6matmulPfPKfS1_iiiE2As;
	add.s32 	%r39, %r38, %r37;
	mov.u32 	%r40, %tid.x;
	shl.b32 	%r41, %r40, 4;
	add.s32 	%r15, %r39, %r41;
	mov.u32 	%r42, %ctaid.y;
	shl.b32 	%r43, %r42, 6;
	add.s32 	%r44, %r43, %r36;
	setp.ge.s32 	%p2, %r44, %r81;
	add.s32 	%r45, %r94, 3;
	setp.ge.s32 	%p3, %r45, %r90;
	or.pred  	%p4, %p2, %p3;
	@%p4 bra 	$L__BB0_4;
	ld.param.u32 	%r91, [_Z6matmulPfPKfS1_iii_param_5];
	ld.param.u64 	%rd44, [_Z6matmulPfPKfS1_iii_param_1];
	mul.wide.s32 	%rd4, %r93, 4;
	cvta.to.global.u64 	%rd5, %rd44;
	add.s64 	%rd6, %rd5, %rd4;
	ld.global.v4.f32 	{%f99, %f100, %f101, %f102}, [%rd6];
	st.shared.f32 	[%r15], %f99;
	st.shared.f32 	[%r15+4], %f100;
	st.shared.f32 	[%r15+8], %f101;
	st.shared.f32 	[%r15+12], %f102;
	mul.wide.s32 	%rd7, %r91, 4;
	add.s64 	%rd8, %rd6, %rd7;
	ld.global.v4.f32 	{%f103, %f104, %f105, %f106}, [%rd8];
	st.shared.f32 	[%r15+256], %f103;
	st.shared.f32 	[%r15+260], %f104;
	st.shared.f32 	[%r15+264], %f105;
	st.shared.f32 	[%r15+268], %f106;
	mul.wide.s32 	%rd9, %r91, 8;
	add.s64 	%rd10, %rd6, %rd9;
	ld.global.v4.f32 	{%f107, %f108, %f109, %f110}, [%rd10];
	st.shared.f32 	[%r15+512], %f107;
	st.shared.f32 	[%r15+516], %f108;
	st.shared.f32 	[%r15+520], %f109;
	st.shared.f32 	[%r15+524], %f110;
	mul.wide.s32 	%rd11, %r91, 12;
	add.s64 	%rd12, %rd6, %rd11;
	ld.global.v4.f32 	{%f111, %f112, %f113, %f114}, [%rd12];
	st.shared.f32 	[%r15+768], %f111;
	st.shared.f32 	[%r15+772], %f112;
	st.shared.f32 	[%r15+776], %f113;
	st.shared.f32 	[%r15+780], %f114;
	mul.wide.s32 	%rd13, %r91, 16;
	add.s64 	%rd14, %rd6, %rd13;
	ld.global.v4.f32 	{%f115, %f116, %f117, %f118}, [%rd14];
	st.shared.f32 	[%r15+1024], %f115;
	st.shared.f32 	[%r15+1028], %f116;
	st.shared.f32 	[%r15+1032], %f117;
	st.shared.f32 	[%r15+1036], %f118;
	mul.wide.s32 	%rd15, %r91, 20;
	add.s64 	%rd16, %rd6, %rd15;
	ld.global.v4.f32 	{%f119, %f120, %f121, %f122}, [%rd16];
	st.shared.f32 	[%r15+1280], %f119;
	st.shared.f32 	[%r15+1284], %f120;
	st.shared.f32 	[%r15+1288], %f121;
	st.shared.f32 	[%r15+1292], %f122;
	mul.wide.s32 	%rd17, %r91, 24;
	add.s64 	%rd18, %rd6, %rd17;
	ld.global.v4.f32 	{%f123, %f124, %f125, %f126}, [%rd18];
	st.shared.f32 	[%r15+1536], %f123;
	st.shared.f32 	[%r15+1540], %f124;
	st.shared.f32 	[%r15+1544], %f125;
	st.shared.f32 	[%r15+1548], %f126;
	mul.wide.s32 	%rd19, %r91, 28;
	add.s64 	%rd20, %rd6, %rd19;
	ld.global.v4.f32 	{%f127, %f128, %f129, %f130}, [%rd20];
	st.shared.f32 	[%r15+1792], %f127;
	st.shared.f32 	[%r15+1796], %f128;
	st.shared.f32 	[%r15+1800], %f129;
	st.shared.f32 	[%r15+1804], %f130;
	bra.uni 	$L__BB0_5;
$L__BB0_4:
	mov.b32 	%r46, 0;
	st.shared.u32 	[%r15], %r46;
	st.shared.u32 	[%r15+4], %r46;
	st.shared.u32 	[%r15+8], %r46;
	st.shared.u32 	[%r15+12], %r46;
	st.shared.u32 	[%r15+256], %r46;
	st.shared.u32 	[%r15+260], %r46;
	st.shared.u32 	[%r15+264], %r46;
	st.shared.u32 	[%r15+268], %r46;
	st.shared.u32 	[%r15+512], %r46;
	st.shared.u32 	[%r15+516], %r46;
	st.shared.u32 	[%r15+520], %r46;
	st.shared.u32 	[%r15+524], %r46;
	st.shared.u32 	[%r15+768], %r46;
	st.shared.u32 	[%r15+772], %r46;
	st.shared.u32 	[%r15+776], %r46;
	st.shared.u32 	[%r15+780], %r46;
	st.shared.u32 	[%r15+1024], %r46;
	st.shared.u32 	[%r15+1028], %r46;
	st.shared.u32 	[%r15+1032], %r46;
	st.shared.u32 	[%r15+1036], %r46;
	st.shared.u32 	[%r15+1280], %r46;
	st.shared.u32 	[%r15+1284], %r46;
	st.shared.u32 	[%r15+1288], %r46;
	st.shared.u32 	[%r15+1292], %r46;
	st.shared.u32 	[%r15+1536], %r46;
	st.shared.u32 	[%r15+1540], %r46;
	st.shared.u32 	[%r15+1544], %r46;
	st.shared.u32 	[%r15+1548], %r46;
	st.shared.u32 	[%r15+1792], %r46;
	st.shared.u32 	[%r15+1796], %r46;
	st.shared.u32 	[%r15+1800], %r46;
	st.shared.u32 	[%r15+1804], %r46;
$L__BB0_5:
	ld.param.u32 	%r92, [_Z6matmulPfPKfS1_iii_param_5];
	ld.param.u32 	%r84, [_Z6matmulPfPKfS1_iii_param_4];
	mov.u32 	%r49, _ZZ6matmulPfPKfS1_iiiE2Bs;
	add.s32 	%r50, %r49, %r37;
	shl.b32 	%r52, %r40, 2;
	add.s32 	%r16, %r50, %r41;
	mov.u32 	%r54, %ctaid.x;
	shl.b32 	%r55, %r54, 6;
	add.s32 	%r56, %r55, %r52;
	add.s32 	%r58, %r56, 3;
	setp.ge.s32 	%p5, %r58, %r84;
	setp.ge.s32 	%p6, %r95, %r92;
	or.pred  	%p7, %p6, %p5;
	@%p7 bra 	$L__BB0_7;
	ld.param.u32 	%r85, [_Z6matmulPfPKfS1_iii_param_4];
	ld.param.u64 	%rd45, [_Z6matmulPfPKfS1_iii_param_2];
	cvta.to.global.u64 	%rd21, %rd45;
	mul.wide.s32 	%rd22, %r96, 4;
	add.s64 	%rd23, %rd21, %rd22;
	ld.global.v4.f32 	{%f131, %f132, %f133, %f134}, [%rd23];
	st.shared.f32 	[%r16], %f131;
	st.shared.f32 	[%r16+4], %f132;
	st.shared.f32 	[%r16+8], %f133;
	st.shared.f32 	[%r16+12], %f134;
	mul.wide.s32 	%rd24, %r85, 4;
	add.s64 	%rd25, %rd23, %rd24;
	ld.global.v4.f32 	{%f135, %f136, %f137, %f138}, [%rd25];
	st.shared.f32 	[%r16+256], %f135;
	st.shared.f32 	[%r16+260], %f136;
	st.shared.f32 	[%r16+264], %f137;
	st.shared.f32 	[%r16+268], %f138;
	add.s64 	%rd26, %rd25, %rd24;
	ld.global.v4.f32 	{%f139, %f140, %f141, %f142}, [%rd26];
	st.shared.f32 	[%r16+512], %f139;
	st.shared.f32 	[%r16+516], %f140;
	st.shared.f32 	[%r16+520], %f141;
	st.shared.f32 	[%r16+524], %f142;
	add.s64 	%rd27, %rd26, %rd24;
	ld.global.v4.f32 	{%f143, %f144, %f145, %f146}, [%rd27];
	st.shared.f32 	[%r16+768], %f143;
	st.shared.f32 	[%r16+772], %f144;
	st.shared.f32 	[%r16+776], %f145;
	st.shared.f32 	[%r16+780], %f146;
	add.s64 	%rd28, %rd27, %rd24;
	ld.global.v4.f32 	{%f147, %f148, %f149, %f150}, [%rd28];
	st.shared.f32 	[%r16+1024], %f147;
	st.shared.f32 	[%r16+1028], %f148;
	st.shared.f32 	[%r16+1032], %f149;
	st.shared.f32 	[%r16+1036], %f150;
	add.s64 	%rd29, %rd28, %rd24;
	ld.global.v4.f32 	{%f151, %f152, %f153, %f154}, [%rd29];
	st.shared.f32 	[%r16+1280], %f151;
	st.shared.f32 	[%r16+1284], %f152;
	st.shared.f32 	[%r16+1288], %f153;
	st.shared.f32 	[%r16+1292], %f154;
	add.s64 	%rd30, %rd29, %rd24;
	ld.global.v4.f32 	{%f155, %f156, %f157, %f158}, [%rd30];
	st.shared.f32 	[%r16+1536], %f155;
	st.shared.f32 	[%r16+1540], %f156;
	st.shared.f32 	[%r16+1544], %f157;
	st.shared.f32 	[%r16+1548], %f158;
	add.s64 	%rd31, %rd30, %rd24;
	ld.global.v4.f32 	{%f159, %f160, %f161, %f162}, [%rd31];
	st.shared.f32 	[%r16+1792], %f159;
	st.shared.f32 	[%r16+1796], %f160;
	st.shared.f32 	[%r16+1800], %f161;
	st.shared.f32 	[%r16+1804], %f162;
	bra.uni 	$L__BB0_8;
$L__BB0_7:
	mov.b32 	%r59, 0;
	st.shared.u32 	[%r16], %r59;
	st.shared.u32 	[%r16+4], %r59;
	st.shared.u32 	[%r16+8], %r59;
	st.shared.u32 	[%r16+12], %r59;
	st.shared.u32 	[%r16+256], %r59;
	st.shared.u32 	[%r16+260], %r59;
	st.shared.u32 	[%r16+264], %r59;
	st.shared.u32 	[%r16+268], %r59;
	st.shared.u32 	[%r16+512], %r59;
	st.shared.u32 	[%r16+516], %r59;
	st.shared.u32 	[%r16+520], %r59;
	st.shared.u32 	[%r16+524], %r59;
	st.shared.u32 	[%r16+768], %r59;
	st.shared.u32 	[%r16+772], %r59;
	st.shared.u32 	[%r16+776], %r59;
	st.shared.u32 	[%r16+780], %r59;
	st.shared.u32 	[%r16+1024], %r59;
	st.shared.u32 	[%r16+1028], %r59;
	st.shared.u32 	[%r16+1032], %r59;
	st.shared.u32 	[%r16+1036], %r59;
	st.shared.u32 	[%r16+1280], %r59;
	st.shared.u32 	[%r16+1284], %r59;
	st.shared.u32 	[%r16+1288], %r59;
	st.shared.u32 	[%r16+1292], %r59;
	st.shared.u32 	[%r16+1536], %r59;
	st.shared.u32 	[%r16+1540], %r59;
	st.shared.u32 	[%r16+1544], %r59;
	st.shared.u32 	[%r16+1548], %r59;
	st.shared.u32 	[%r16+1792], %r59;
	st.shared.u32 	[%r16+1796], %r59;
	st.shared.u32 	[%r16+1800], %r59;
	st.shared.u32 	[%r16+1804], %r59;
$L__BB0_8:
	ld.param.u32 	%r86, [_Z6matmulPfPKfS1_iii_param_4];
	bar.sync 	0;
	mov.u32 	%r60, %tid.y;
	shl.b32 	%r61, %r60, 11;
	mov.u32 	%r62, _ZZ6matmulPfPKfS1_iiiE2As;
	add.s32 	%r63, %r62, %r61;
	mad.lo.s32 	%r64, %r60, -2016, %r63;
	ld.shared.f32 	%f163, [%r64];
	ld.shared.f32 	%f164, [%r64+256];
	ld.shared.f32 	%f165, [%r64+512];
	ld.shared.f32 	%f166, [%r64+768];
	ld.shared.f32 	%f167, [%r64+4];
	ld.shared.f32 	%f168, [%r64+260];
	ld.shared.f32 	%f169, [%r64+516];
	ld.shared.f32 	%f170, [%r64+772];
	ld.shared.f32 	%f171, [%r64+8];
	ld.shared.f32 	%f172, [%r64+264];
	ld.shared.f32 	%f173, [%r64+520];
	ld.shared.f32 	%f174, [%r64+776];
	ld.shared.f32 	%f175, [%r64+12];
	ld.shared.f32 	%f176, [%r64+268];
	ld.shared.f32 	%f177, [%r64+524];
	ld.shared.f32 	%f178, [%r64+780];
	ld.shared.f32 	%f179, [%r64+16];
	ld.shared.f32 	%f180, [%r64+272];
	ld.shared.f32 	%f181, [%r64+528];
	ld.shared.f32 	%f182, [%r64+784];
	ld.shared.f32 	%f183, [%r64+20];
	ld.shared.f32 	%f184, [%r64+276];
	ld.shared.f32 	%f185, [%r64+532];
	ld.shared.f32 	%f186, [%r64+788];
	ld.shared.f32 	%f187, [%r64+24];
	ld.shared.f32 	%f188, [%r64+280];
	ld.shared.f32 	%f189, [%r64+536];
	ld.shared.f32 	%f190, [%r64+792];
	ld.shared.f32 	%f191, [%r64+28];
	ld.shared.f32 	%f192, [%r64+284];
	ld.shared.f32 	%f193, [%r64+540];
	ld.shared.f32 	%f194, [%r64+796];
	mov.u32 	%r65, %tid.x;
	shl.b32 	%r66, %r65, 4;
	mov.u32 	%r67, _ZZ6matmulPfPKfS1_iiiE2Bs;
	add.s32 	%r68, %r67, %r66;
	ld.shared.f32 	%f195, [%r68];
	ld.shared.f32 	%f196, [%r68+256];
	ld.shared.f32 	%f197, [%r68+512];
	ld.shared.f32 	%f198, [%r68+768];
	ld.shared.f32 	%f199, [%r68+4];
	ld.shared.f32 	%f200, [%r68+260];
	ld.shared.f32 	%f201, [%r68+516];
	ld.shared.f32 	%f202, [%r68+772];
	ld.shared.f32 	%f203, [%r68+8];
	ld.shared.f32 	%f204, [%r68+264];
	ld.shared.f32 	%f205, [%r68+520];
	ld.shared.f32 	%f206, [%r68+776];
	ld.shared.f32 	%f207, [%r68+12];
	ld.shared.f32 	%f208, [%r68+268];
	ld.shared.f32 	%f209, [%r68+524];
	ld.shared.f32 	%f210, [%r68+780];
	fma.rn.f32 	%f211, %f163, %f195, %f2979;
	fma.rn.f32 	%f212, %f164, %f196, %f211;
	fma.rn.f32 	%f213, %f165, %f197, %f212;
	fma.rn.f32 	%f214, %f166, %f198, %f213;
	fma.rn.f32 	%f215, %f163, %f199, %f2980;
	fma.rn.f32 	%f216, %f164, %f200, %f215;
	fma.rn.f32 	%f217, %f165, %f201, %f216;
	fma.rn.f32 	%f218, %f166, %f202, %f217;
	fma.rn.f32 	%f219, %f163, %f203, %f2981;
	fma.rn.f32 	%f220, %f164, %f204, %f219;
	fma.rn.f32 	%f221, %f165, %f205, %f220;
	fma.rn.f32 	%f222, %f166, %f206, %f221;
	fma.rn.f32 	%f223, %f163, %f207, %f2982;
	fma.rn.f32 	%f224, %f164, %f208, %f223;
	fma.rn.f32 	%f225, %f165, %f209, %f224;
	fma.rn.f32 	%f226, %f166, %f210, %f225;
	fma.rn.f32 	%f227, %f167, %f195, %f2983;
	fma.rn.f32 	%f228, %f168, %f196, %f227;
	fma.rn.f32 	%f229, %f169, %f197, %f228;
	fma.rn.f32 	%f230, %f170, %f198, %f229;
	fma.rn.f32 	%f231, %f167, %f199, %f2984;
	fma.rn.f32 	%f232, %f168, %f200, %f231;
	fma.rn.f32 	%f233, %f169, %f201, %f232;
	fma.rn.f32 	%f234, %f170, %f202, %f233;
	fma.rn.f32 	%f235, %f167, %f203, %f2985;
	fma.rn.f32 	%f236, %f168, %f204, %f235;
	fma.rn.f32 	%f237, %f169, %f205, %f236;
	fma.rn.f32 	%f238, %f170, %f206, %f237;
	fma.rn.f32 	%f239, %f167, %f207, %f2986;
	fma.rn.f32 	%f240, %f168, %f208, %f239;
	fma.rn.f32 	%f241, %f169, %f209, %f240;
	fma.rn.f32 	%f242, %f170, %f210, %f241;
	fma.rn.f32 	%f243, %f171, %f195, %f2987;
	fma.rn.f32 	%f244, %f172, %f196, %f243;
	fma.rn.f32 	%f245, %f173, %f197, %f244;
	fma.rn.f32 	%f246, %f174, %f198, %f245;
	fma.rn.f32 	%f247, %f171, %f199, %f2988;
	fma.rn.f32 	%f248, %f172, %f200, %f247;
	fma.rn.f32 	%f249, %f173, %f201, %f248;
	fma.rn.f32 	%f250, %f174, %f202, %f249;
	fma.rn.f32 	%f251, %f171, %f203, %f2989;
	fma.rn.f32 	%f252, %f172, %f204, %f251;
	fma.rn.f32 	%f253, %f173, %f205, %f252;
	fma.rn.f32 	%f254, %f174, %f206, %f253;
	fma.rn.f32 	%f255, %f171, %f207, %f2990;
	fma.rn.f32 	%f256, %f172, %f208, %f255;
	fma.rn.f32 	%f257, %f173, %f209, %f256;
	fma.rn.f32 	%f258, %f174, %f210, %f257;
	fma.rn.f32 	%f259, %f175, %f195, %f2991;
	fma.rn.f32 	%f260, %f176, %f196, %f259;
	fma.rn.f32 	%f261, %f177, %f197, %f260;
	fma.rn.f32 	%f262, %f178, %f198, %f261;
	fma.rn.f32 	%f263, %f175, %f199, %f2992;
	fma.rn.f32 	%f264, %f176, %f200, %f263;
	fma.rn.f32 	%f265, %f177, %f201, %f264;
	fma.rn.f32 	%f266, %f178, %f202, %f265;
	fma.rn.f32 	%f267, %f175, %f203, %f2993;
	fma.rn.f32 	%f268, %f176, %f204, %f267;
	fma.rn.f32 	%f269, %f177, %f205, %f268;
	fma.rn.f32 	%f270, %f178, %f206, %f269;
	fma.rn.f32 	%f271, %f175, %f207, %f2994;
	fma.rn.f32 	%f272, %f176, %f208, %f271;
	fma.rn.f32 	%f273, %f177, %f209, %f272;
	fma.rn.f32 	%f274, %f178, %f210, %f273;
	fma.rn.f32 	%f275, %f179, %f195, %f2995;
	fma.rn.f32 	%f276, %f180, %f196, %f275;
	fma.rn.f32 	%f277, %f181, %f197, %f276;
	fma.rn.f32 	%f278, %f182, %f198, %f277;
	fma.rn.f32 	%f279, %f179, %f199, %f2996;
	fma.rn.f32 	%f280, %f180, %f200, %f279;
	fma.rn.f32 	%f281, %f181, %f201, %f280;
	fma.rn.f32 	%f282, %f182, %f202, %f281;
	fma.rn.f32 	%f283, %f179, %f203, %f2997;
	fma.rn.f32 	%f284, %f180, %f204, %f283;
	fma.rn.f32 	%f285, %f181, %f205, %f284;
	fma.rn.f32 	%f286, %f182, %f206, %f285;
	fma.rn.f32 	%f287, %f179, %f207, %f2998;
	fma.rn.f32 	%f288, %f180, %f208, %f287;
	fma.rn.f32 	%f289, %f181, %f209, %f288;
	fma.rn.f32 	%f290, %f182, %f210, %f289;
	fma.rn.f32 	%f291, %f183, %f195, %f2999;
	fma.rn.f32 	%f292, %f184, %f196, %f291;
	fma.rn.f32 	%f293, %f185, %f197, %f292;
	fma.rn.f32 	%f294, %f186, %f198, %f293;
	fma.rn.f32 	%f295, %f183, %f199, %f3000;
	fma.rn.f32 	%f296, %f184, %f200, %f295;
	fma.rn.f32 	%f297, %f185, %f201, %f296;
	fma.rn.f32 	%f298, %f186, %f202, %f297;
	fma.rn.f32 	%f299, %f183, %f203, %f3001;
	fma.rn.f32 	%f300, %f184, %f204, %f299;
	fma.rn.f32 	%f301, %f185, %f205, %f300;
	fma.rn.f32 	%f302, %f186, %f206, %f301;
	fma.rn.f32 	%f303, %f183, %f207, %f3002;
	fma.rn.f32 	%f304, %f184, %f208, %f303;
	fma.rn.f32 	%f305, %f185, %f209, %f304;
	fma.rn.f32 	%f306, %f186, %f210, %f305;
	fma.rn.f32 	%f307, %f187, %f195, %f3003;
	fma.rn.f32 	%f308, %f188, %f196, %f307;
	fma.rn.f32 	%f309, %f189, %f197, %f308;
	fma.rn.f32 	%f310, %f190, %f198, %f309;
	fma.rn.f32 	%f311, %f187, %f199, %f3004;
	fma.rn.f32 	%f312, %f188, %f200, %f311;
	fma.rn.f32 	%f313, %f189, %f201, %f312;
	fma.rn.f32 	%f314, %f190, %f202, %f313;
	fma.rn.f32 	%f315, %f187, %f203, %f3005;
	fma.rn.f32 	%f316, %f188, %f204, %f315;
	fma.rn.f32 	%f317, %f189, %f205, %f316;
	fma.rn.f32 	%f318, %f190, %f206, %f317;
	fma.rn.f32 	%f319, %f187, %f207, %f3006;
	fma.rn.f32 	%f320, %f188, %f208, %f319;
	fma.rn.f32 	%f321, %f189, %f209, %f320;
	fma.rn.f32 	%f322, %f190, %f210, %f321;
	fma.rn.f32 	%f323, %f191, %f195, %f3007;
	fma.rn.f32 	%f324, %f192, %f196, %f323;
	fma.rn.f32 	%f325, %f193, %f197, %f324;
	fma.rn.f32 	%f326, %f194, %f198, %f325;
	fma.rn.f32 	%f327, %f191, %f199, %f3008;
	fma.rn.f32 	%f328, %f192, %f200, %f327;
	fma.rn.f32 	%f329, %f193, %f201, %f328;
	fma.rn.f32 	%f330, %f194, %f202, %f329;
	fma.rn.f32 	%f331, %f191, %f203, %f3009;
	fma.rn.f32 	%f332, %f192, %f204, %f331;
	fma.rn.f32 	%f333, %f193, %f205, %f332;
	fma.rn.f32 	%f334, %f194, %f206, %f333;
	fma.rn.f32 	%f335, %f191, %f207, %f3010;
	fma.rn.f32 	%f336, %f192, %f208, %f335;
	fma.rn.f32 	%f337, %f193, %f209, %f336;
	fma.rn.f32 	%f338, %f194, %f210, %f337;
	ld.shared.f32 	%f339, [%r64+1024];
	ld.shared.f32 	%f340, [%r64+1280];
	ld.shared.f32 	%f341, [%r64+1536];
	ld.shared.f32 	%f342, [%r64+1792];
	ld.shared.f32 	%f343, [%r64+1028];
	ld.shared.f32 	%f344, [%r64+1284];
	ld.shared.f32 	%f345, [%r64+1540];
	ld.shared.f32 	%f346, [%r64+1796];
	ld.shared.f32 	%f347, [%r64+1032];
	ld.shared.f32 	%f348, [%r64+1288];
	ld.shared.f32 	%f349, [%r64+1544];
	ld.shared.f32 	%f350, [%r64+1800];
	ld.shared.f32 	%f351, [%r64+1036];
	ld.shared.f32 	%f352, [%r64+1292];
	ld.shared.f32 	%f353, [%r64+1548];
	ld.shared.f32 	%f354, [%r64+1804];
	ld.shared.f32 	%f355, [%r64+1040];
	ld.shared.f32 	%f356, [%r64+1296];
	ld.shared.f32 	%f357, [%r64+1552];
	ld.shared.f32 	%f358, [%r64+1808];
	ld.shared.f32 	%f359, [%r64+1044];
	ld.shared.f32 	%f360, [%r64+1300];
	ld.shared.f32 	%f361, [%r64+1556];
	ld.shared.f32 	%f362, [%r64+1812];
	ld.shared.f32 	%f363, [%r64+1048];
	ld.shared.f32 	%f364, [%r64+1304];
	ld.shared.f32 	%f365, [%r64+1560];
	ld.shared.f32 	%f366, [%r64+1816];
	ld.shared.f32 	%f367, [%r64+1052];
	ld.shared.f32 	%f368, [%r64+1308];
	ld.shared.f32 	%f369, [%r64+1564];
	ld.shared.f32 	%f370, [%r64+1820];
	ld.shared.f32 	%f371, [%r68+1024];
	ld.shared.f32 	%f372, [%r68+1280];
	ld.shared.f32 	%f373, [%r68+1536];
	ld.shared.f32 	%f374, [%r68+1792];
	ld.shared.f32 	%f375, [%r68+1028];
	ld.shared.f32 	%f376, [%r68+1284];
	ld.shared.f32 	%f377, [%r68+1540];
	ld.shared.f32 	%f378, [%r68+1796];
	ld.shared.f32 	%f379, [%r68+1032];
	ld.shared.f32 	%f380, [%r68+1288];
	ld.shared.f32 	%f381, [%r68+1544];
	ld.shared.f32 	%f382, [%r68+1800];
	ld.shared.f32 	%f383, [%r68+1036];
	ld.shared.f32 	%f384, [%r68+1292];
	ld.shared.f32 	%f385, [%r68+1548];
	ld.shared.f32 	%f386, [%r68+1804];
	fma.rn.f32 	%f387, %f339, %f371, %f214;
	fma.rn.f32 	%f388, %f340, %f372, %f387;
	fma.rn.f32 	%f389, %f341, %f373, %f388;
	fma.rn.f32 	%f390, %f342, %f374, %f389;
	fma.rn.f32 	%f391, %f339, %f375, %f218;
	fma.rn.f32 	%f392, %f340, %f376, %f391;
	fma.rn.f32 	%f393, %f341, %f377, %f392;
	fma.rn.f32 	%f394, %f342, %f378, %f393;
	fma.rn.f32 	%f395, %f339, %f379, %f222;
	fma.rn.f32 	%f396, %f340, %f380, %f395;
	fma.rn.f32 	%f397, %f341, %f381, %f396;
	fma.rn.f32 	%f398, %f342, %f382, %f397;
	fma.rn.f32 	%f399, %f339, %f383, %f226;
	fma.rn.f32 	%f400, %f340, %f384, %f399;
	fma.rn.f32 	%f401, %f341, %f385, %f400;
	fma.rn.f32 	%f402, %f342, %f386, %f401;
	fma.rn.f32 	%f403, %f343, %f371, %f230;
	fma.rn.f32 	%f404, %f344, %f372, %f403;
	fma.rn.f32 	%f405, %f345, %f373, %f404;
	fma.rn.f32 	%f406, %f346, %f374, %f405;
	fma.rn.f32 	%f407, %f343, %f375, %f234;
	fma.rn.f32 	%f408, %f344, %f376, %f407;
	fma.rn.f32 	%f409, %f345, %f377, %f408;
	fma.rn.f32 	%f410, %f346, %f378, %f409;
	fma.rn.f32 	%f411, %f343, %f379, %f238;
	fma.rn.f32 	%f412, %f344, %f380, %f411;
	fma.rn.f32 	%f413, %f345, %f381, %f412;
	fma.rn.f32 	%f414, %f346, %f382, %f413;
	fma.rn.f32 	%f415, %f343, %f383, %f242;
	fma.rn.f32 	%f416, %f344, %f384, %f415;
	fma.rn.f32 	%f417, %f345, %f385, %f416;
	fma.rn.f32 	%f418, %f346, %f386, %f417;
	fma.rn.f32 	%f419, %f347, %f371, %f246;
	fma.rn.f32 	%f420, %f348, %f372, %f419;
	fma.rn.f32 	%f421, %f349, %f373, %f420;
	fma.rn.f32 	%f422, %f350, %f374, %f421;
	fma.rn.f32 	%f423, %f347, %f375, %f250;
	fma.rn.f32 	%f424, %f348, %f376, %f423;
	fma.rn.f32 	%f425, %f349, %f377, %f424;
	fma.rn.f32 	%f426, %f350, %f378, %f425;
	fma.rn.f32 	%f427, %f347, %f379, %f254;
	fma.rn.f32 	%f428, %f348, %f380, %f427;
	fma.rn.f32 	%f429, %f349, %f381, %f428;
	fma.rn.f32 	%f430, %f350, %f382, %f429;
	fma.rn.f32 	%f431, %f347, %f383, %f258;
	fma.rn.f32 	%f432, %f348, %f384, %f431;
	fma.rn.f32 	%f433, %f349, %f385, %f432;
	fma.rn.f32 	%f434, %f350, %f386, %f433;
	fma.rn.f32 	%f435, %f351, %f371, %f262;
	fma.rn.f32 	%f436, %f352, %f372, %f435;
	fma.rn.f32 	%f437, %f353, %f373, %f436;
	fma.rn.f32 	%f438, %f354, %f374, %f437;
	fma.rn.f32 	%f439, %f351, %f375, %f266;
	fma.rn.f32 	%f440, %f352, %f376, %f439;
	fma.rn.f32 	%f441, %f353, %f377, %f440;
	fma.rn.f32 	%f442, %f354, %f378, %f441;
	fma.rn.f32 	%f443, %f351, %f379, %f270;
	fma.rn.f32 	%f444, %f352, %f380, %f443;
	fma.rn.f32 	%f445, %f353, %f381, %f444;
	fma.rn.f32 	%f446, %f354, %f382, %f445;
	fma.rn.f32 	%f447, %f351, %f383, %f274;
	fma.rn.f32 	%f448, %f352, %f384, %f447;
	fma.rn.f32 	%f449, %f353, %f385, %f448;
	fma.rn.f32 	%f450, %f354, %f386, %f449;
	fma.rn.f32 	%f451, %f355, %f371, %f278;
	fma.rn.f32 	%f452, %f356, %f372, %f451;
	fma.rn.f32 	%f453, %f357, %f373, %f452;
	fma.rn.f32 	%f454, %f358, %f374, %f453;
	fma.rn.f32 	%f455, %f355, %f375, %f282;
	fma.rn.f32 	%f456, %f356, %f376, %f455;
	fma.rn.f32 	%f457, %f357, %f377, %f456;
	fma.rn.f32 	%f458, %f358, %f378, %f457;
	fma.rn.f32 	%f459, %f355, %f379, %f286;
	fma.rn.f32 	%f460, %f356, %f380, %f459;
	fma.rn.f32 	%f461, %f357, %f381, %f460;
	fma.rn.f32 	%f462, %f358, %f382, %f461;
	fma.rn.f32 	%f463, %f355, %f383, %f290;
	fma.rn.f32 	%f464, %f356, %f384, %f463;
	fma.rn.f32 	%f465, %f357, %f385, %f464;
	fma.rn.f32 	%f466, %f358, %f386, %f465;
	fma.rn.f32 	%f467, %f359, %f371, %f294;
	fma.rn.f32 	%f468, %f360, %f372, %f467;
	fma.rn.f32 	%f469, %f361, %f373, %f468;
	fma.rn.f32 	%f470, %f362, %f374, %f469;
	fma.rn.f32 	%f471, %f359, %f375, %f298;
	fma.rn.f32 	%f472, %f360, %f376, %f471;
	fma.rn.f32 	%f473, %f361, %f377, %f472;
	fma.rn.f32 	%f474, %f362, %f378, %f473;
	fma.rn.f32 	%f475, %f359, %f379, %f302;
	fma.rn.f32 	%f476, %f360, %f380, %f475;
	fma.rn.f32 	%f477, %f361, %f381, %f476;
	fma.rn.f32 	%f478, %f362, %f382, %f477;
	fma.rn.f32 	%f479, %f359, %f383, %f306;
	fma.rn.f32 	%f480, %f360, %f384, %f479;
	fma.rn.f32 	%f481, %f361, %f385, %f480;
	fma.rn.f32 	%f482, %f362, %f386, %f481;
	fma.rn.f32 	%f483, %f363, %f371, %f310;
	fma.rn.f32 	%f484, %f364, %f372, %f483;
	fma.rn.f32 	%f485, %f365, %f373, %f484;
	fma.rn.f32 	%f486, %f366, %f374, %f485;
	fma.rn.f32 	%f487, %f363, %f375, %f314;
	fma.rn.f32 	%f488, %f364, %f376, %f487;
	fma.rn.f32 	%f489, %f365, %f377, %f488;
	fma.rn.f32 	%f490, %f366, %f378, %f489;
	fma.rn.f32 	%f491, %f363, %f379, %f318;
	fma.rn.f32 	%f492, %f364, %f380, %f491;
	fma.rn.f32 	%f493, %f365, %f381, %f492;
	fma.rn.f32 	%f494, %f366, %f382, %f493;
	fma.rn.f32 	%f495, %f363, %f383, %f322;
	fma.rn.f32 	%f496, %f364, %f384, %f495;
	fma.rn.f32 	%f497, %f365, %f385, %f496;
	fma.rn.f32 	%f498, %f366, %f386, %f497;
	fma.rn.f32 	%f499, %f367, %f371, %f326;
	fma.rn.f32 	%f500, %f368, %f372, %f499;
	fma.rn.f32 	%f501, %f369, %f373, %f500;
	fma.rn.f32 	%f502, %f370, %f374, %f501;
	fma.rn.f32 	%f503, %f367, %f375, %f330;
	fma.rn.f32 	%f504, %f368, %f376, %f503;
	fma.rn.f32 	%f505, %f369, %f377, %f504;
	fma.rn.f32 	%f506, %f370, %f378, %f505;
	fma.rn.f32 	%f507, %f367, %f379, %f334;
	fma.rn.f32 	%f508, %f368, %f380, %f507;
	fma.rn.f32 	%f509, %f369, %f381, %f508;
	fma.rn.f32 	%f510, %f370, %f382, %f509;
	fma.rn.f32 	%f511, %f367, %f383, %f338;
	fma.rn.f32 	%f512, %f368, %f384, %f511;
	fma.rn.f32 	%f513, %f369, %f385, %f512;
	fma.rn.f32 	%f514, %f370, %f386, %f513;
	ld.shared.f32 	%f515, [%r64+2048];
	ld.shared.f32 	%f516, [%r64+2304];
	ld.shared.f32 	%f517, [%r64+2560];
	ld.shared.f32 	%f518, [%r64+2816];
	ld.shared.f32 	%f519, [%r64+2052];
	ld.shared.f32 	%f520, [%r64+2308];
	ld.shared.f32 	%f521, [%r64+2564];
	ld.shared.f32 	%f522, [%r64+2820];
	ld.shared.f32 	%f523, [%r64+2056];
	ld.shared.f32 	%f524, [%r64+2312];
	ld.shared.f32 	%f525, [%r64+2568];
	ld.shared.f32 	%f526, [%r64+2824];
	ld.shared.f32 	%f527, [%r64+2060];
	ld.shared.f32 	%f528, [%r64+2316];
	ld.shared.f32 	%f529, [%r64+2572];
	ld.shared.f32 	%f530, [%r64+2828];
	ld.shared.f32 	%f531, [%r64+2064];
	ld.shared.f32 	%f532, [%r64+2320];
	ld.shared.f32 	%f533, [%r64+2576];
	ld.shared.f32 	%f534, [%r64+2832];
	ld.shared.f32 	%f535, [%r64+2068];
	ld.shared.f32 	%f536, [%r64+2324];
	ld.shared.f32 	%f537, [%r64+2580];
	ld.shared.f32 	%f538, [%r64+2836];
	ld.shared.f32 	%f539, [%r64+2072];
	ld.shared.f32 	%f540, [%r64+2328];
	ld.shared.f32 	%f541, [%r64+2584];
	ld.shared.f32 	%f542, [%r64+2840];
	ld.shared.f32 	%f543, [%r64+2076];
	ld.shared.f32 	%f544, [%r64+2332];
	ld.shared.f32 	%f545, [%r64+2588];
	ld.shared.f32 	%f546, [%r64+2844];
	ld.shared.f32 	%f547, [%r68+2048];
	ld.shared.f32 	%f548, [%r68+2304];
	ld.shared.f32 	%f549, [%r68+2560];
	ld.shared.f32 	%f550, [%r68+2816];
	ld.shared.f32 	%f551, [%r68+2052];
	ld.shared.f32 	%f552, [%r68+2308];
	ld.shared.f32 	%f553, [%r68+2564];
	ld.shared.f32 	%f554, [%r68+2820];
	ld.shared.f32 	%f555, [%r68+2056];
	ld.shared.f32 	%f556, [%r68+2312];
	ld.shared.f32 	%f557, [%r68+2568];
	ld.shared.f32 	%f558, [%r68+2824];
	ld.shared.f32 	%f559, [%r68+2060];
	ld.shared.f32 	%f560, [%r68+2316];
	ld.shared.f32 	%f561, [%r68+2572];
	ld.shared.f32 	%f562, [%r68+2828];
	fma.rn.f32 	%f563, %f515, %f547, %f390;
	fma.rn.f32 	%f564, %f516, %f548, %f563;
	fma.rn.f32 	%f565, %f517, %f549, %f564;
	fma.rn.f32 	%f566, %f518, %f550, %f565;
	fma.rn.f32 	%f567, %f515, %f551, %f394;
	fma.rn.f32 	%f568, %f516, %f552, %f567;
	fma.rn.f32 	%f569, %f517, %f553, %f568;
	fma.rn.f32 	%f570, %f518, %f554, %f569;
	fma.rn.f32 	%f571, %f515, %f555, %f398;
	fma.rn.f32 	%f572, %f516, %f556, %f571;
	fma.rn.f32 	%f573, %f517, %f557, %f572;
	fma.rn.f32 	%f574, %f518, %f558, %f573;
	fma.rn.f32 	%f575, %f515, %f559, %f402;
	fma.rn.f32 	%f576, %f516, %f560, %f575;
	fma.rn.f32 	%f577, %f517, %f561, %f576;
	fma.rn.f32 	%f578, %f518, %f562, %f577;
	fma.rn.f32 	%f579, %f519, %f547, %f406;
	fma.rn.f32 	%f580, %f520, %f548, %f579;
	fma.rn.f32 	%f581, %f521, %f549, %f580;
	fma.rn.f32 	%f582, %f522, %f550, %f581;
	fma.rn.f32 	%f583, %f519, %f551, %f410;
	fma.rn.f32 	%f584, %f520, %f552, %f583;
	fma.rn.f32 	%f585, %f521, %f553, %f584;
	fma.rn.f32 	%f586, %f522, %f554, %f585;
	fma.rn.f32 	%f587, %f519, %f555, %f414;
	fma.rn.f32 	%f588, %f520, %f556, %f587;
	fma.rn.f32 	%f589, %f521, %f557, %f588;
	fma.rn.f32 	%f590, %f522, %f558, %f589;
	fma.rn.f32 	%f591, %f519, %f559, %f418;
	fma.rn.f32 	%f592, %f520, %f560, %f591;
	fma.rn.f32 	%f593, %f521, %f561, %f592;
	fma.rn.f32 	%f594, %f522, %f562, %f593;
	fma.rn.f32 	%f595, %f523, %f547, %f422;
	fma.rn.f32 	%f596, %f524, %f548, %f595;
	fma.rn.f32 	%f597, %f525, %f549, %f596;
	fma.rn.f32 	%f598, %f526, %f550, %f597;
	fma.rn.f32 	%f599, %f523, %f551, %f426;
	fma.rn.f32 	%f600, %f524, %f552, %f599;
	fma.rn.f32 	%f601, %f525, %f553, %f600;
	fma.rn.f32 	%f602, %f526, %f554, %f601;
	fma.rn.f32 	%f603, %f523, %f555, %f430;
	fma.rn.f32 	%f604, %f524, %f556, %f603;
	fma.rn.f32 	%f605, %f525, %f557, %f604;
	fma.rn.f32 	%f606, %f526, %f558, %f605;
	fma.rn.f32 	%f607, %f523, %f559, %f434;
	fma.rn.f32 	%f608, %f524, %f560, %f607;
	fma.rn.f32 	%f609, %f525, %f561, %f608;
	fma.rn.f32 	%f610, %f526, %f562, %f609;
	fma.rn.f32 	%f611, %f527, %f547, %f438;
	fma.rn.f32 	%f612, %f528, %f548, %f611;
	fma.rn.f32 	%f613, %f529, %f549, %f612;
	fma.rn.f32 	%f614, %f530, %f550, %f613;
	fma.rn.f32 	%f615, %f527, %f551, %f442;
	fma.rn.f32 	%f616, %f528, %f552, %f615;
	fma.rn.f32 	%f617, %f529, %f553, %f616;
	fma.rn.f32 	%f618, %f530, %f554, %f617;
	fma.rn.f32 	%f619, %f527, %f555, %f446;
	fma.rn.f32 	%f620, %f528, %f556, %f619;
	fma.rn.f32 	%f621, %f529, %f557, %f620;
	fma.rn.f32 	%f622, %f530, %f558, %f621;
	fma.rn.f32 	%f623, %f527, %f559, %f450;
	fma.rn.f32 	%f624, %f528, %f560, %f623;
	fma.rn.f32 	%f625, %f529, %f561, %f624;
	fma.rn.f32 	%f626, %f530, %f562, %f625;
	fma.rn.f32 	%f627, %f531, %f547, %f454;
	fma.rn.f32 	%f628, %f532, %f548, %f627;
	fma.rn.f32 	%f629, %f533, %f549, %f628;
	fma.rn.f32 	%f630, %f534, %f550, %f629;
	fma.rn.f32 	%f631, %f531, %f551, %f458;
	fma.rn.f32 	%f632, %f532, %f552, %f631;
	fma.rn.f32 	%f633, %f533, %f553, %f632;
	fma.rn.f32 	%f634, %f534, %f554, %f633;
	fma.rn.f32 	%f635, %f531, %f555, %f462;
	fma.rn.f32 	%f636, %f532, %f556, %f635;
	fma.rn.f32 	%f637, %f533, %f557, %f636;
	fma.rn.f32 	%f638, %f534, %f558, %f637;
	fma.rn.f32 	%f639, %f531, %f559, %f466;
	fma.rn.f32 	%f640, %f532, %f560, %f639;
	fma.rn.f32 	%f641, %f533, %f561, %f640;
	fma.rn.f32 	%f642, %f534, %f562, %f641;
	fma.rn.f32 	%f643, %f535, %f547, %f470;
	fma.rn.f32 	%f644, %f536, %f548, %f643;
	fma.rn.f32 	%f645, %f537, %f549, %f644;
	fma.rn.f32 	%f646, %f538, %f550, %f645;
	fma.rn.f32 	%f647, %f535, %f551, %f474;
	fma.rn.f32 	%f648, %f536, %f552, %f647;
	fma.rn.f32 	%f649, %f537, %f553, %f648;
	fma.rn.f32 	%f650, %f538, %f554, %f649;
	fma.rn.f32 	%f651, %f535, %f555, %f478;
	fma.rn.f32 	%f652, %f536, %f556, %f651;
	fma.rn.f32 	%f653, %f537, %f557, %f652;
	fma.rn.f32 	%f654, %f538, %f558, %f653;
	fma.rn.f32 	%f655, %f535, %f559, %f482;
	fma.rn.f32 	%f656, %f536, %f560, %f655;
	fma.rn.f32 	%f657, %f537, %f561, %f656;
	fma.rn.f32 	%f658, %f538, %f562, %f657;
	fma.rn.f32 	%f659, %f539, %f547, %f486;
	fma.rn.f32 	%f660, %f540, %f548, %f659;
	fma.rn.f32 	%f661, %f541, %f549, %f660;
	fma.rn.f32 	%f662, %f542, %f550, %f661;
	fma.rn.f32 	%f663, %f539, %f551, %f490;
	fma.rn.f32 	%f664, %f540, %f552, %f663;
	fma.rn.f32 	%f665, %f541, %f553, %f664;
	fma.rn.f32 	%f666, %f542, %f554, %f665;
	fma.rn.f32 	%f667, %f539, %f555, %f494;
	fma.rn.f32 	%f668, %f540, %f556, %f667;
	fma.rn.f32 	%f669, %f541, %f557, %f668;
	fma.rn.f32 	%f670, %f542, %f558, %f669;
	fma.rn.f32 	%f671, %f539, %f559, %f498;
	fma.rn.f32 	%f672, %f540, %f560, %f671;
	fma.rn.f32 	%f673, %f541, %f561, %f672;
	fma.rn.f32 	%f674, %f542, %f562, %f673;
	fma.rn.f32 	%f675, %f543, %f547, %f502;
	fma.rn.f32 	%f676, %f544, %f548, %f675;
	fma.rn.f32 	%f677, %f545, %f549, %f676;
	fma.rn.f32 	%f678, %f546, %f550, %f677;
	fma.rn.f32 	%f679, %f543, %f551, %f506;
	fma.rn.f32 	%f680, %f544, %f552, %f679;
	fma.rn.f32 	%f681, %f545, %f553, %f680;
	fma.rn.f32 	%f682, %f546, %f554, %f681;
	fma.rn.f32 	%f683, %f543, %f555, %f510;
	fma.rn.f32 	%f684, %f544, %f556, %f683;
	fma.rn.f32 	%f685, %f545, %f557, %f684;
	fma.rn.f32 	%f686, %f546, %f558, %f685;
	fma.rn.f32 	%f687, %f543, %f559, %f514;
	fma.rn.f32 	%f688, %f544, %f560, %f687;
	fma.rn.f32 	%f689, %f545, %f561, %f688;
	fma.rn.f32 	%f690, %f546, %f562, %f689;
	ld.shared.f32 	%f691, [%r64+3072];
	ld.shared.f32 	%f692, [%r64+3328];
	ld.shared.f32 	%f693, [%r64+3584];
	ld.shared.f32 	%f694, [%r64+3840];
	ld.shared.f32 	%f695, [%r64+3076];
	ld.shared.f32 	%f696, [%r64+3332];
	ld.shared.f32 	%f697, [%r64+3588];
	ld.shared.f32 	%f698, [%r64+3844];
	ld.shared.f32 	%f699, [%r64+3080];
	ld.shared.f32 	%f700, [%r64+3336];
	ld.shared.f32 	%f701, [%r64+3592];
	ld.shared.f32 	%f702, [%r64+3848];
	ld.shared.f32 	%f703, [%r64+3084];
	ld.shared.f32 	%f704, [%r64+3340];
	ld.shared.f32 	%f705, [%r64+3596];
	ld.shared.f32 	%f706, [%r64+3852];
	ld.shared.f32 	%f707, [%r64+3088];
	ld.shared.f32 	%f708, [%r64+3344];
	ld.shared.f32 	%f709, [%r64+3600];
	ld.shared.f32 	%f710, [%r64+3856];
	ld.shared.f32 	%f711, [%r64+3092];
	ld.shared.f32 	%f712, [%r64+3348];
	ld.shared.f32 	%f713, [%r64+3604];
	ld.shared.f32 	%f714, [%r64+3860];
	ld.shared.f32 	%f715, [%r64+3096];
	ld.shared.f32 	%f716, [%r64+3352];
	ld.shared.f32 	%f717, [%r64+3608];
	ld.shared.f32 	%f718, [%r64+3864];
	ld.shared.f32 	%f719, [%r64+3100];
	ld.shared.f32 	%f720, [%r64+3356];
	ld.shared.f32 	%f721, [%r64+3612];
	ld.shared.f32 	%f722, [%r64+3868];
	ld.shared.f32 	%f723, [%r68+3072];
	ld.shared.f32 	%f724, [%r68+3328];
	ld.shared.f32 	%f725, [%r68+3584];
	ld.shared.f32 	%f726, [%r68+3840];
	ld.shared.f32 	%f727, [%r68+3076];
	ld.shared.f32 	%f728, [%r68+3332];
	ld.shared.f32 	%f729, [%r68+3588];
	ld.shared.f32 	%f730, [%r68+3844];
	ld.shared.f32 	%f731, [%r68+3080];
	ld.shared.f32 	%f732, [%r68+3336];
	ld.shared.f32 	%f733, [%r68+3592];
	ld.shared.f32 	%f734, [%r68+3848];
	ld.shared.f32 	%f735, [%r68+3084];
	ld.shared.f32 	%f736, [%r68+3340];
	ld.shared.f32 	%f737, [%r68+3596];
	ld.shared.f32 	%f738, [%r68+3852];
	fma.rn.f32 	%f739, %f691, %f723, %f566;
	fma.rn.f32 	%f740, %f692, %f724, %f739;
	fma.rn.f32 	%f741, %f693, %f725, %f740;
	fma.rn.f32 	%f742, %f694, %f726, %f741;
	fma.rn.f32 	%f743, %f691, %f727, %f570;
	fma.rn.f32 	%f744, %f692, %f728, %f743;
	fma.rn.f32 	%f745, %f693, %f729, %f744;
	fma.rn.f32 	%f746, %f694, %f730, %f745;
	fma.rn.f32 	%f747, %f691, %f731, %f574;
	fma.rn.f32 	%f748, %f692, %f732, %f747;
	fma.rn.f32 	%f749, %f693, %f733, %f748;
	fma.rn.f32 	%f750, %f694, %f734, %f749;
	fma.rn.f32 	%f751, %f691, %f735, %f578;
	fma.rn.f32 	%f752, %f692, %f736, %f751;
	fma.rn.f32 	%f753, %f693, %f737, %f752;
	fma.rn.f32 	%f754, %f694, %f738, %f753;
	fma.rn.f32 	%f755, %f695, %f723, %f582;
	fma.rn.f32 	%f756, %f696, %f724, %f755;
	fma.rn.f32 	%f757, %f697, %f725, %f756;
	fma.rn.f32 	%f758, %f698, %f726, %f757;
	fma.rn.f32 	%f759, %f695, %f727, %f586;
	fma.rn.f32 	%f760, %f696, %f728, %f759;
	fma.rn.f32 	%f761, %f697, %f729, %f760;
	fma.rn.f32 	%f762, %f698, %f730, %f761;
	fma.rn.f32 	%f763, %f695, %f731, %f590;
	fma.rn.f32 	%f764, %f696, %f732, %f763;
	fma.rn.f32 	%f765, %f697, %f733, %f764;
	fma.rn.f32 	%f766, %f698, %f734, %f765;
	fma.rn.f32 	%f767, %f695, %f735, %f594;
	fma.rn.f32 	%f768, %f696, %f736, %f767;
	fma.rn.f32 	%f769, %f697, %f737, %f768;
	fma.rn.f32 	%f770, %f698, %f738, %f769;
	fma.rn.f32 	%f771, %f699, %f723, %f598;
	fma.rn.f32 	%f772, %f700, %f724, %f771;
	fma.rn.f32 	%f773, %f701, %f725, %f772;
	fma.rn.f32 	%f774, %f702, %f726, %f773;
	fma.rn.f32 	%f775, %f699, %f727, %f602;
	fma.rn.f32 	%f776, %f700, %f728, %f775;
	fma.rn.f32 	%f777, %f701, %f729, %f776;
	fma.rn.f32 	%f778, %f702, %f730, %f777;
	fma.rn.f32 	%f779, %f699, %f731, %f606;
	fma.rn.f32 	%f780, %f700, %f732, %f779;
	fma.rn.f32 	%f781, %f701, %f733, %f780;
	fma.rn.f32 	%f782, %f702, %f734, %f781;
	fma.rn.f32 	%f783, %f699, %f735, %f610;
	fma.rn.f32 	%f784, %f700, %f736, %f783;
	fma.rn.f32 	%f785, %f701, %f737, %f784;
	fma.rn.f32 	%f786, %f702, %f738, %f785;
	fma.rn.f32 	%f787, %f703, %f723, %f614;
	fma.rn.f32 	%f788, %f704, %f724, %f787;
	fma.rn.f32 	%f789, %f705, %f725, %f788;
	fma.rn.f32 	%f790, %f706, %f726, %f789;
	fma.rn.f32 	%f791, %f703, %f727, %f618;
	fma.rn.f32 	%f792, %f704, %f728, %f791;
	fma.rn.f32 	%f793, %f705, %f729, %f792;
	fma.rn.f32 	%f794, %f706, %f730, %f793;
	fma.rn.f32 	%f795, %f703, %f731, %f622;
	fma.rn.f32 	%f796, %f704, %f732, %f795;
	fma.rn.f32 	%f797, %f705, %f733, %f796;
	fma.rn.f32 	%f798, %f706, %f734, %f797;
	fma.rn.f32 	%f799, %f703, %f735, %f626;
	fma.rn.f32 	%f800, %f704, %f736, %f799;
	fma.rn.f32 	%f801, %f705, %f737, %f800;
	fma.rn.f32 	%f802, %f706, %f738, %f801;
	fma.rn.f32 	%f803, %f707, %f723, %f630;
	fma.rn.f32 	%f804, %f708, %f724, %f803;
	fma.rn.f32 	%f805, %f709, %f725, %f804;
	fma.rn.f32 	%f806, %f710, %f726, %f805;
	fma.rn.f32 	%f807, %f707, %f727, %f634;
	fma.rn.f32 	%f808, %f708, %f728, %f807;
	fma.rn.f32 	%f809, %f709, %f729, %f808;
	fma.rn.f32 	%f810, %f710, %f730, %f809;
	fma.rn.f32 	%f811, %f707, %f731, %f638;
	fma.rn.f32 	%f812, %f708, %f732, %f811;
	fma.rn.f32 	%f813, %f709, %f733, %f812;
	fma.rn.f32 	%f814, %f710, %f734, %f813;
	fma.rn.f32 	%f815, %f707, %f735, %f642;
	fma.rn.f32 	%f816, %f708, %f736, %f815;
	fma.rn.f32 	%f817, %f709, %f737, %f816;
	fma.rn.f32 	%f818, %f710, %f738, %f817;
	fma.rn.f32 	%f819, %f711, %f723, %f646;
	fma.rn.f32 	%f820, %f712, %f724, %f819;
	fma.rn.f32 	%f821, %f713, %f725, %f820;
	fma.rn.f32 	%f822, %f714, %f726, %f821;
	fma.rn.f32 	%f823, %f711, %f727, %f650;
	fma.rn.f32 	%f824, %f712, %f728, %f823;
	fma.rn.f32 	%f825, %f713, %f729, %f824;
	fma.rn.f32 	%f826, %f714, %f730, %f825;
	fma.rn.f32 	%f827, %f711, %f731, %f654;
	fma.rn.f32 	%f828, %f712, %f732, %f827;
	fma.rn.f32 	%f829, %f713, %f733, %f828;
	fma.rn.f32 	%f830, %f714, %f734, %f829;
	fma.rn.f32 	%f831, %f711, %f735, %f658;
	fma.rn.f32 	%f832, %f712, %f736, %f831;
	fma.rn.f32 	%f833, %f713, %f737, %f832;
	fma.rn.f32 	%f834, %f714, %f738, %f833;
	fma.rn.f32 	%f835, %f715, %f723, %f662;
	fma.rn.f32 	%f836, %f716, %f724, %f835;
	fma.rn.f32 	%f837, %f717, %f725, %f836;
	fma.rn.f32 	%f838, %f718, %f726, %f837;
	fma.rn.f32 	%f839, %f715, %f727, %f666;
	fma.rn.f32 	%f840, %f716, %f728, %f839;
	fma.rn.f32 	%f841, %f717, %f729, %f840;
	fma.rn.f32 	%f842, %f718, %f730, %f841;
	fma.rn.f32 	%f843, %f715, %f731, %f670;
	fma.rn.f32 	%f844, %f716, %f732, %f843;
	fma.rn.f32 	%f845, %f717, %f733, %f844;
	fma.rn.f32 	%f846, %f718, %f734, %f845;
	fma.rn.f32 	%f847, %f715, %f735, %f674;
	fma.rn.f32 	%f848, %f716, %f736, %f847;
	fma.rn.f32 	%f849, %f717, %f737, %f848;
	fma.rn.f32 	%f850, %f718, %f738, %f849;
	fma.rn.f32 	%f851, %f719, %f723, %f678;
	fma.rn.f32 	%f852, %f720, %f724, %f851;
	fma.rn.f32 	%f853, %f721, %f725, %f852;
	fma.rn.f32 	%f854, %f722, %f726, %f853;
	fma.rn.f32 	%f855, %f719, %f727, %f682;
	fma.rn.f32 	%f856, %f720, %f728, %f855;
	fma.rn.f32 	%f857, %f721, %f729, %f856;
	fma.rn.f32 	%f858, %f722, %f730, %f857;
	fma.rn.f32 	%f859, %f719, %f731, %f686;
	fma.rn.f32 	%f860, %f720, %f732, %f859;
	fma.rn.f32 	%f861, %f721, %f733, %f860;
	fma.rn.f32 	%f862, %f722, %f734, %f861;
	fma.rn.f32 	%f863, %f719, %f735, %f690;
	fma.rn.f32 	%f864, %f720, %f736, %f863;
	fma.rn.f32 	%f865, %f721, %f737, %f864;
	fma.rn.f32 	%f866, %f722, %f738, %f865;
	ld.shared.f32 	%f867, [%r64+4096];
	ld.shared.f32 	%f868, [%r64+4352];
	ld.shared.f32 	%f869, [%r64+4608];
	ld.shared.f32 	%f870, [%r64+4864];
	ld.shared.f32 	%f871, [%r64+4100];
	ld.shared.f32 	%f872, [%r64+4356];
	ld.shared.f32 	%f873, [%r64+4612];
	ld.shared.f32 	%f874, [%r64+4868];
	ld.shared.f32 	%f875, [%r64+4104];
	ld.shared.f32 	%f876, [%r64+4360];
	ld.shared.f32 	%f877, [%r64+4616];
	ld.shared.f32 	%f878, [%r64+4872];
	ld.shared.f32 	%f879, [%r64+4108];
	ld.shared.f32 	%f880, [%r64+4364];
	ld.shared.f32 	%f881, [%r64+4620];
	ld.shared.f32 	%f882, [%r64+4876];
	ld.shared.f32 	%f883, [%r64+4112];
	ld.shared.f32 	%f884, [%r64+4368];
	ld.shared.f32 	%f885, [%r64+4624];
	ld.shared.f32 	%f886, [%r64+4880];
	ld.shared.f32 	%f887, [%r64+4116];
	ld.shared.f32 	%f888, [%r64+4372];
	ld.shared.f32 	%f889, [%r64+4628];
	ld.shared.f32 	%f890, [%r64+4884];
	ld.shared.f32 	%f891, [%r64+4120];
	ld.shared.f32 	%f892, [%r64+4376];
	ld.shared.f32 	%f893, [%r64+4632];
	ld.shared.f32 	%f894, [%r64+4888];
	ld.shared.f32 	%f895, [%r64+4124];
	ld.shared.f32 	%f896, [%r64+4380];
	ld.shared.f32 	%f897, [%r64+4636];
	ld.shared.f32 	%f898, [%r64+4892];
	ld.shared.f32 	%f899, [%r68+4096];
	ld.shared.f32 	%f900, [%r68+4352];
	ld.shared.f32 	%f901, [%r68+4608];
	ld.shared.f32 	%f902, [%r68+4864];
	ld.shared.f32 	%f903, [%r68+4100];
	ld.shared.f32 	%f904, [%r68+4356];
	ld.shared.f32 	%f905, [%r68+4612];
	ld.shared.f32 	%f906, [%r68+4868];
	ld.shared.f32 	%f907, [%r68+4104];
	ld.shared.f32 	%f908, [%r68+4360];
	ld.shared.f32 	%f909, [%r68+4616];
	ld.shared.f32 	%f910, [%r68+4872];
	ld.shared.f32 	%f911, [%r68+4108];
	ld.shared.f32 	%f912, [%r68+4364];
	ld.shared.f32 	%f913, [%r68+4620];
	ld.shared.f32 	%f914, [%r68+4876];
	fma.rn.f32 	%f915, %f867, %f899, %f742;
	fma.rn.f32 	%f916, %f868, %f900, %f915;
	fma.rn.f32 	%f917, %f869, %f901, %f916;
	fma.rn.f32 	%f918, %f870, %f902, %f917;
	fma.rn.f32 	%f919, %f867, %f903, %f746;
	fma.rn.f32 	%f920, %f868, %f904, %f919;
	fma.rn.f32 	%f921, %f869, %f905, %f920;
	fma.rn.f32 	%f922, %f870, %f906, %f921;
	fma.rn.f32 	%f923, %f867, %f907, %f750;
	fma.rn.f32 	%f924, %f868, %f908, %f923;
	fma.rn.f32 	%f925, %f869, %f909, %f924;
	fma.rn.f32 	%f926, %f870, %f910, %f925;
	fma.rn.f32 	%f927, %f867, %f911, %f754;
	fma.rn.f32 	%f928, %f868, %f912, %f927;
	fma.rn.f32 	%f929, %f869, %f913, %f928;
	fma.rn.f32 	%f930, %f870, %f914, %f929;
	fma.rn.f32 	%f931, %f871, %f899, %f758;
	fma.rn.f32 	%f932, %f872, %f900, %f931;
	fma.rn.f32 	%f933, %f873, %f901, %f932;
	fma.rn.f32 	%f934, %f874, %f902, %f933;
	fma.rn.f32 	%f935, %f871, %f903, %f762;
	fma.rn.f32 	%f936, %f872, %f904, %f935;
	fma.rn.f32 	%f937, %f873, %f905, %f936;
	fma.rn.f32 	%f938, %f874, %f906, %f937;
	fma.rn.f32 	%f939, %f871, %f907, %f766;
	fma.rn.f32 	%f940, %f872, %f908, %f939;
	fma.rn.f32 	%f941, %f873, %f909, %f940;
	fma.rn.f32 	%f942, %f874, %f910, %f941;
	fma.rn.f32 	%f943, %f871, %f911, %f770;
	fma.rn.f32 	%f944, %f872, %f912, %f943;
	fma.rn.f32 	%f945, %f873, %f913, %f944;
	fma.rn.f32 	%f946, %f874, %f914, %f945;
	fma.rn.f32 	%f947, %f875, %f899, %f774;
	fma.rn.f32 	%f948, %f876, %f900, %f947;
	fma.rn.f32 	%f949, %f877, %f901, %f948;
	fma.rn.f32 	%f950, %f878, %f902, %f949;
	fma.rn.f32 	%f951, %f875, %f903, %f778;
	fma.rn.f32 	%f952, %f876, %f904, %f951;
	fma.rn.f32 	%f953, %f877, %f905, %f952;
	fma.rn.f32 	%f954, %f878, %f906, %f953;
	fma.rn.f32 	%f955, %f875, %f907, %f782;
	fma.rn.f32 	%f956, %f876, %f908, %f955;
	fma.rn.f32 	%f957, %f877, %f909, %f956;
	fma.rn.f32 	%f958, %f878, %f910, %f957;
	fma.rn.f32 	%f959, %f875, %f911, %f786;
	fma.rn.f32 	%f960, %f876, %f912, %f959;
	fma.rn.f32 	%f961, %f877, %f913, %f960;
	fma.rn.f32 	%f962, %f878, %f914, %f961;
	fma.rn.f32 	%f963, %f879, %f899, %f790;
	fma.rn.f32 	%f964, %f880, %f900, %f963;
	fma.rn.f32 	%f965, %f881, %f901, %f964;
	fma.rn.f32 	%f966, %f882, %f902, %f965;
	fma.rn.f32 	%f967, %f879, %f903, %f794;
	fma.rn.f32 	%f968, %f880, %f904, %f967;
	fma.rn.f32 	%f969, %f881, %f905, %f968;
	fma.rn.f32 	%f970, %f882, %f906, %f969;
	fma.rn.f32 	%f971, %f879, %f907, %f798;
	fma.rn.f32 	%f972, %f880, %f908, %f971;
	fma.rn.f32 	%f973, %f881, %f909, %f972;
	fma.rn.f32 	%f974, %f882, %f910, %f973;
	fma.rn.f32 	%f975, %f879, %f911, %f802;
	fma.rn.f32 	%f976, %f880, %f912, %f975;
	fma.rn.f32 	%f977, %f881, %f913, %f976;
	fma.rn.f32 	%f978, %f882, %f914, %f977;
	fma.rn.f32 	%f979, %f883, %f899, %f806;
	fma.rn.f32 	%f980, %f884, %f900, %f979;
	fma.rn.f32 	%f981, %f885, %f901, %f980;
	fma.rn.f32 	%f982, %f886, %f902, %f981;
	fma.rn.f32 	%f983, %f883, %f903, %f810;
	fma.rn.f32 	%f984, %f884, %f904, %f983;
	fma.rn.f32 	%f985, %f885, %f905, %f984;
	fma.rn.f32 	%f986, %f886, %f906, %f985;
	fma.rn.f32 	%f987, %f883, %f907, %f814;
	fma.rn.f32 	%f988, %f884, %f908, %f987;
	fma.rn.f32 	%f989, %f885, %f909, %f988;
	fma.rn.f32 	%f990, %f886, %f910, %f989;
	fma.rn.f32 	%f991, %f883, %f911, %f818;
	fma.rn.f32 	%f992, %f884, %f912, %f991;
	fma.rn.f32 	%f993, %f885, %f913, %f992;
	fma.rn.f32 	%f994, %f886, %f914, %f993;
	fma.rn.f32 	%f995, %f887, %f899, %f822;
	fma.rn.f32 	%f996, %f888, %f900, %f995;
	fma.rn.f32 	%f997, %f889, %f901, %f996;
	fma.rn.f32 	%f998, %f890, %f902, %f997;
	fma.rn.f32 	%f999, %f887, %f903, %f826;
	fma.rn.f32 	%f1000, %f888, %f904, %f999;
	fma.rn.f32 	%f1001, %f889, %f905, %f1000;
	fma.rn.f32 	%f1002, %f890, %f906, %f1001;
	fma.rn.f32 	%f1003, %f887, %f907, %f830;
	fma.rn.f32 	%f1004, %f888, %f908, %f1003;
	fma.rn.f32 	%f1005, %f889, %f909, %f1004;
	fma.rn.f32 	%f1006, %f890, %f910, %f1005;
	fma.rn.f32 	%f1007, %f887, %f911, %f834;
	fma.rn.f32 	%f1008, %f888, %f912, %f1007;
	fma.rn.f32 	%f1009, %f889, %f913, %f1008;
	fma.rn.f32 	%f1010, %f890, %f914, %f1009;
	fma.rn.f32 	%f1011, %f891, %f899, %f838;
	fma.rn.f32 	%f1012, %f892, %f900, %f1011;
	fma.rn.f32 	%f1013, %f893, %f901, %f1012;
	fma.rn.f32 	%f1014, %f894, %f902, %f1013;
	fma.rn.f32 	%f1015, %f891, %f903, %f842;
	fma.rn.f32 	%f1016, %f892, %f904, %f1015;
	fma.rn.f32 	%f1017, %f893, %f905, %f1016;
	fma.rn.f32 	%f1018, %f894, %f906, %f1017;
	fma.rn.f32 	%f1019, %f891, %f907, %f846;
	fma.rn.f32 	%f1020, %f892, %f908, %f1019;
	fma.rn.f32 	%f1021, %f893, %f909, %f1020;
	fma.rn.f32 	%f1022, %f894, %f910, %f1021;
	fma.rn.f32 	%f1023, %f891, %f911, %f850;
	fma.rn.f32 	%f1024, %f892, %f912, %f1023;
	fma.rn.f32 	%f1025, %f893, %f913, %f1024;
	fma.rn.f32 	%f1026, %f894, %f914, %f1025;
	fma.rn.f32 	%f1027, %f895, %f899, %f854;
	fma.rn.f32 	%f1028, %f896, %f900, %f1027;
	fma.rn.f32 	%f1029, %f897, %f901, %f1028;
	fma.rn.f32 	%f1030, %f898, %f902, %f1029;
	fma.rn.f32 	%f1031, %f895, %f903, %f858;
	fma.rn.f32 	%f1032, %f896, %f904, %f1031;
	fma.rn.f32 	%f1033, %f897, %f905, %f1032;
	fma.rn.f32 	%f1034, %f898, %f906, %f1033;
	fma.rn.f32 	%f1035, %f895, %f907, %f862;
	fma.rn.f32 	%f1036, %f896, %f908, %f1035;
	fma.rn.f32 	%f1037, %f897, %f909, %f1036;
	fma.rn.f32 	%f1038, %f898, %f910, %f1037;
	fma.rn.f32 	%f1039, %f895, %f911, %f866;
	fma.rn.f32 	%f1040, %f896, %f912, %f1039;
	fma.rn.f32 	%f1041, %f897, %f913, %f1040;
	fma.rn.f32 	%f1042, %f898, %f914, %f1041;
	ld.shared.f32 	%f1043, [%r64+5120];
	ld.shared.f32 	%f1044, [%r64+5376];
	ld.shared.f32 	%f1045, [%r64+5632];
	ld.shared.f32 	%f1046, [%r64+5888];
	ld.shared.f32 	%f1047, [%r64+5124];
	ld.shared.f32 	%f1048, [%r64+5380];
	ld.shared.f32 	%f1049, [%r64+5636];
	ld.shared.f32 	%f1050, [%r64+5892];
	ld.shared.f32 	%f1051, [%r64+5128];
	ld.shared.f32 	%f1052, [%r64+5384];
	ld.shared.f32 	%f1053, [%r64+5640];
	ld.shared.f32 	%f1054, [%r64+5896];
	ld.shared.f32 	%f1055, [%r64+5132];
	ld.shared.f32 	%f1056, [%r64+5388];
	ld.shared.f32 	%f1057, [%r64+5644];
	ld.shared.f32 	%f1058, [%r64+5900];
	ld.shared.f32 	%f1059, [%r64+5136];
	ld.shared.f32 	%f1060, [%r64+5392];
	ld.shared.f32 	%f1061, [%r64+5648];
	ld.shared.f32 	%f1062, [%r64+5904];
	ld.shared.f32 	%f1063, [%r64+5140];
	ld.shared.f32 	%f1064, [%r64+5396];
	ld.shared.f32 	%f1065, [%r64+5652];
	ld.shared.f32 	%f1066, [%r64+5908];
	ld.shared.f32 	%f1067, [%r64+5144];
	ld.shared.f32 	%f1068, [%r64+5400];
	ld.shared.f32 	%f1069, [%r64+5656];
	ld.shared.f32 	%f1070, [%r64+5912];
	ld.shared.f32 	%f1071, [%r64+5148];
	ld.shared.f32 	%f1072, [%r64+5404];
	ld.shared.f32 	%f1073, [%r64+5660];
	ld.shared.f32 	%f1074, [%r64+5916];
	ld.shared.f32 	%f1075, [%r68+5120];
	ld.shared.f32 	%f1076, [%r68+5376];
	ld.shared.f32 	%f1077, [%r68+5632];
	ld.shared.f32 	%f1078, [%r68+5888];
	ld.shared.f32 	%f1079, [%r68+5124];
	ld.shared.f32 	%f1080, [%r68+5380];
	ld.shared.f32 	%f1081, [%r68+5636];
	ld.shared.f32 	%f1082, [%r68+5892];
	ld.shared.f32 	%f1083, [%r68+5128];
	ld.shared.f32 	%f1084, [%r68+5384];
	ld.shared.f32 	%f1085, [%r68+5640];
	ld.shared.f32 	%f1086, [%r68+5896];
	ld.shared.f32 	%f1087, [%r68+5132];
	ld.shared.f32 	%f1088, [%r68+5388];
	ld.shared.f32 	%f1089, [%r68+5644];
	ld.shared.f32 	%f1090, [%r68+5900];
	fma.rn.f32 	%f1091, %f1043, %f1075, %f918;
	fma.rn.f32 	%f1092, %f1044, %f1076, %f1091;
	fma.rn.f32 	%f1093, %f1045, %f1077, %f1092;
	fma.rn.f32 	%f1094, %f1046, %f1078, %f1093;
	fma.rn.f32 	%f1095, %f1043, %f1079, %f922;
	fma.rn.f32 	%f1096, %f1044, %f1080, %f1095;
	fma.rn.f32 	%f1097, %f1045, %f1081, %f1096;
	fma.rn.f32 	%f1098, %f1046, %f1082, %f1097;
	fma.rn.f32 	%f1099, %f1043, %f1083, %f926;
	fma.rn.f32 	%f1100, %f1044, %f1084, %f1099;
	fma.rn.f32 	%f1101, %f1045, %f1085, %f1100;
	fma.rn.f32 	%f1102, %f1046, %f1086, %f1101;
	fma.rn.f32 	%f1103, %f1043, %f1087, %f930;
	fma.rn.f32 	%f1104, %f1044, %f1088, %f1103;
	fma.rn.f32 	%f1105, %f1045, %f1089, %f1104;
	fma.rn.f32 	%f1106, %f1046, %f1090, %f1105;
	fma.rn.f32 	%f1107, %f1047, %f1075, %f934;
	fma.rn.f32 	%f1108, %f1048, %f1076, %f1107;
	fma.rn.f32 	%f1109, %f1049, %f1077, %f1108;
	fma.rn.f32 	%f1110, %f1050, %f1078, %f1109;
	fma.rn.f32 	%f1111, %f1047, %f1079, %f938;
	fma.rn.f32 	%f1112, %f1048, %f1080, %f1111;
	fma.rn.f32 	%f1113, %f1049, %f1081, %f1112;
	fma.rn.f32 	%f1114, %f1050, %f1082, %f1113;
	fma.rn.f32 	%f1115, %f1047, %f1083, %f942;
	fma.rn.f32 	%f1116, %f1048, %f1084, %f1115;
	fma.rn.f32 	%f1117, %f1049, %f1085, %f1116;
	fma.rn.f32 	%f1118, %f1050, %f1086, %f1117;
	fma.rn.f32 	%f1119, %f1047, %f1087, %f946;
	fma.rn.f32 	%f1120, %f1048, %f1088, %f1119;
	fma.rn.f32 	%f1121, %f1049, %f1089, %f1120;
	fma.rn.f32 	%f1122, %f1050, %f1090, %f1121;
	fma.rn.f32 	%f1123, %f1051, %f1075, %f950;
	fma.rn.f32 	%f1124, %f1052, %f1076, %f1123;
	fma.rn.f32 	%f1125, %f1053, %f1077, %f1124;
	fma.rn.f32 	%f1126, %f1054, %f1078, %f1125;
	fma.rn.f32 	%f1127, %f1051, %f1079, %f954;
	fma.rn.f32 	%f1128, %f1052, %f1080, %f1127;
	fma.rn.f32 	%f1129, %f1053, %f1081, %f1128;
	fma.rn.f32 	%f1130, %f1054, %f1082, %f1129;
	fma.rn.f32 	%f1131, %f1051, %f1083, %f958;
	fma.rn.f32 	%f1132, %f1052, %f1084, %f1131;
	fma.rn.f32 	%f1133, %f1053, %f1085, %f1132;
	fma.rn.f32 	%f1134, %f1054, %f1086, %f1133;
	fma.rn.f32 	%f1135, %f1051, %f1087, %f962;
	fma.rn.f32 	%f1136, %f1052, %f1088, %f1135;
	fma.rn.f32 	%f1137, %f1053, %f1089, %f1136;
	fma.rn.f32 	%f1138, %f1054, %f1090, %f1137;
	fma.rn.f32 	%f1139, %f1055, %f1075, %f966;
	fma.rn.f32 	%f1140, %f1056, %f1076, %f1139;
	fma.rn.f32 	%f1141, %f1057, %f1077, %f1140;
	fma.rn.f32 	%f1142, %f1058, %f1078, %f1141;
	fma.rn.f32 	%f1143, %f1055, %f1079, %f970;
	fma.rn.f32 	%f1144, %f1056, %f1080, %f1143;
	fma.rn.f32 	%f1145, %f1057, %f1081, %f1144;
	fma.rn.f32 	%f1146, %f1058, %f1082, %f1145;
	fma.rn.f32 	%f1147, %f1055, %f1083, %f974;
	fma.rn.f32 	%f1148, %f1056, %f1084, %f1147;
	fma.rn.f32 	%f1149, %f1057, %f1085, %f1148;
	fma.rn.f32 	%f1150, %f1058, %f1086, %f1149;
	fma.rn.f32 	%f1151, %f1055, %f1087, %f978;
	fma.rn.f32 	%f1152, %f1056, %f1088, %f1151;
	fma.rn.f32 	%f1153, %f1057, %f1089, %f1152;
	fma.rn.f32 	%f1154, %f1058, %f1090, %f1153;
	fma.rn.f32 	%f1155, %f1059, %f1075, %f982;
	fma.rn.f32 	%f1156, %f1060, %f1076, %f1155;
	fma.rn.f32 	%f1157, %f1061, %f1077, %f1156;
	fma.rn.f32 	%f1158, %f1062, %f1078, %f1157;
	fma.rn.f32 	%f1159, %f1059, %f1079, %f986;
	fma.rn.f32 	%f1160, %f1060, %f1080, %f1159;
	fma.rn.f32 	%f1161, %f1061, %f1081, %f1160;
	fma.rn.f32 	%f1162, %f1062, %f1082, %f1161;
	fma.rn.f32 	%f1163, %f1059, %f1083, %f990;
	fma.rn.f32 	%f1164, %f1060, %f1084, %f1163;
	fma.rn.f32 	%f1165, %f1061, %f1085, %f1164;
	fma.rn.f32 	%f1166, %f1062, %f1086, %f1165;
	fma.rn.f32 	%f1167, %f1059, %f1087, %f994;
	fma.rn.f32 	%f1168, %f1060, %f1088, %f1167;
	fma.rn.f32 	%f1169, %f1061, %f1089, %f1168;
	fma.rn.f32 	%f1170, %f1062, %f1090, %f1169;
	fma.rn.f32 	%f1171, %f1063, %f1075, %f998;
	fma.rn.f32 	%f1172, %f1064, %f1076, %f1171;
	fma.rn.f32 	%f1173, %f1065, %f1077, %f1172;
	fma.rn.f32 	%f1174, %f1066, %f1078, %f1173;
	fma.rn.f32 	%f1175, %f1063, %f1079, %f1002;
	fma.rn.f32 	%f1176, %f1064, %f1080, %f1175;
	fma.rn.f32 	%f1177, %f1065, %f1081, %f1176;
	fma.rn.f32 	%f1178, %f1066, %f1082, %f1177;
	fma.rn.f32 	%f1179, %f1063, %f1083, %f1006;
	fma.rn.f32 	%f1180, %f1064, %f1084, %f1179;
	fma.rn.f32 	%f1181, %f1065, %f1085, %f1180;
	fma.rn.f32 	%f1182, %f1066, %f1086, %f1181;
	fma.rn.f32 	%f1183, %f1063, %f1087, %f1010;
	fma.rn.f32 	%f1184, %f1064, %f1088, %f1183;
	fma.rn.f32 	%f1185, %f1065, %f1089, %f1184;
	fma.rn.f32 	%f1186, %f1066, %f1090, %f1185;
	fma.rn.f32 	%f1187, %f1067, %f1075, %f1014;
	fma.rn.f32 	%f1188, %f1068, %f1076, %f1187;
	fma.rn.f32 	%f1189, %f1069, %f1077, %f1188;
	fma.rn.f32 	%f1190, %f1070, %f1078, %f1189;
	fma.rn.f32 	%f1191, %f1067, %f1079, %f1018;
	fma.rn.f32 	%f1192, %f1068, %f1080, %f1191;
	fma.rn.f32 	%f1193, %f1069, %f1081, %f1192;
	fma.rn.f32 	%f1194, %f1070, %f1082, %f1193;
	fma.rn.f32 	%f1195, %f1067, %f1083, %f1022;
	fma.rn.f32 	%f1196, %f1068, %f1084, %f1195;
	fma.rn.f32 	%f1197, %f1069, %f1085, %f1196;
	fma.rn.f32 	%f1198, %f1070, %f1086, %f1197;
	fma.rn.f32 	%f1199, %f1067, %f1087, %f1026;
	fma.rn.f32 	%f1200, %f1068, %f1088, %f1199;
	fma.rn.f32 	%f1201, %f1069, %f1089, %f1200;
	fma.rn.f32 	%f1202, %f1070, %f1090, %f1201;
	fma.rn.f32 	%f1203, %f1071, %f1075, %f1030;
	fma.rn.f32 	%f1204, %f1072, %f1076, %f1203;
	fma.rn.f32 	%f1205, %f1073, %f1077, %f1204;
	fma.rn.f32 	%f1206, %f1074, %f1078, %f1205;
	fma.rn.f32 	%f1207, %f1071, %f1079, %f1034;
	fma.rn.f32 	%f1208, %f1072, %f1080, %f1207;
	fma.rn.f32 	%f1209, %f1073, %f1081, %f1208;
	fma.rn.f32 	%f1210, %f1074, %f1082, %f1209;
	fma.rn.f32 	%f1211, %f1071, %f1083, %f1038;
	fma.rn.f32 	%f1212, %f1072, %f1084, %f1211;
	fma.rn.f32 	%f1213, %f1073, %f1085, %f1212;
	fma.rn.f32 	%f1214, %f1074, %f1086, %f1213;
	fma.rn.f32 	%f1215, %f1071, %f1087, %f1042;
	fma.rn.f32 	%f1216, %f1072, %f1088, %f1215;
	fma.rn.f32 	%f1217, %f1073, %f1089, %f1216;
	fma.rn.f32 	%f1218, %f1074, %f1090, %f1217;
	ld.shared.f32 	%f1219, [%r64+6144];
	ld.shared.f32 	%f1220, [%r64+6400];
	ld.shared.f32 	%f1221, [%r64+6656];
	ld.shared.f32 	%f1222, [%r64+6912];
	ld.shared.f32 	%f1223, [%r64+6148];
	ld.shared.f32 	%f1224, [%r64+6404];
	ld.shared.f32 	%f1225, [%r64+6660];
	ld.shared.f32 	%f1226, [%r64+6916];
	ld.shared.f32 	%f1227, [%r64+6152];
	ld.shared.f32 	%f1228, [%r64+6408];
	ld.shared.f32 	%f1229, [%r64+6664];
	ld.shared.f32 	%f1230, [%r64+6920];
	ld.shared.f32 	%f1231, [%r64+6156];
	ld.shared.f32 	%f1232, [%r64+6412];
	ld.shared.f32 	%f1233, [%r64+6668];
	ld.shared.f32 	%f1234, [%r64+6924];
	ld.shared.f32 	%f1235, [%r64+6160];
	ld.shared.f32 	%f1236, [%r64+6416];
	ld.shared.f32 	%f1237, [%r64+6672];
	ld.shared.f32 	%f1238, [%r64+6928];
	ld.shared.f32 	%f1239, [%r64+6164];
	ld.shared.f32 	%f1240, [%r64+6420];
	ld.shared.f32 	%f1241, [%r64+6676];
	ld.shared.f32 	%f1242, [%r64+6932];
	ld.shared.f32 	%f1243, [%r64+6168];
	ld.shared.f32 	%f1244, [%r64+6424];
	ld.shared.f32 	%f1245, [%r64+6680];
	ld.shared.f32 	%f1246, [%r64+6936];
	ld.shared.f32 	%f1247, [%r64+6172];
	ld.shared.f32 	%f1248, [%r64+6428];
	ld.shared.f32 	%f1249, [%r64+6684];
	ld.shared.f32 	%f1250, [%r64+6940];
	ld.shared.f32 	%f1251, [%r68+6144];
	ld.shared.f32 	%f1252, [%r68+6400];
	ld.shared.f32 	%f1253, [%r68+6656];
	ld.shared.f32 	%f1254, [%r68+6912];
	ld.shared.f32 	%f1255, [%r68+6148];
	ld.shared.f32 	%f1256, [%r68+6404];
	ld.shared.f32 	%f1257, [%r68+6660];
	ld.shared.f32 	%f1258, [%r68+6916];
	ld.shared.f32 	%f1259, [%r68+6152];
	ld.shared.f32 	%f1260, [%r68+6408];
	ld.shared.f32 	%f1261, [%r68+6664];
	ld.shared.f32 	%f1262, [%r68+6920];
	ld.shared.f32 	%f1263, [%r68+6156];
	ld.shared.f32 	%f1264, [%r68+6412];
	ld.shared.f32 	%f1265, [%r68+6668];
	ld.shared.f32 	%f1266, [%r68+6924];
	fma.rn.f32 	%f1267, %f1219, %f1251, %f1094;
	fma.rn.f32 	%f1268, %f1220, %f1252, %f1267;
	fma.rn.f32 	%f1269, %f1221, %f1253, %f1268;
	fma.rn.f32 	%f1270, %f1222, %f1254, %f1269;
	fma.rn.f32 	%f1271, %f1219, %f1255, %f1098;
	fma.rn.f32 	%f1272, %f1220, %f1256, %f1271;
	fma.rn.f32 	%f1273, %f1221, %f1257, %f1272;
	fma.rn.f32 	%f1274, %f1222, %f1258, %f1273;
	fma.rn.f32 	%f1275, %f1219, %f1259, %f1102;
	fma.rn.f32 	%f1276, %f1220, %f1260, %f1275;
	fma.rn.f32 	%f1277, %f1221, %f1261, %f1276;
	fma.rn.f32 	%f1278, %f1222, %f1262, %f1277;
	fma.rn.f32 	%f1279, %f1219, %f1263, %f1106;
	fma.rn.f32 	%f1280, %f1220, %f1264, %f1279;
	fma.rn.f32 	%f1281, %f1221, %f1265, %f1280;
	fma.rn.f32 	%f1282, %f1222, %f1266, %f1281;
	fma.rn.f32 	%f1283, %f1223, %f1251, %f1110;
	fma.rn.f32 	%f1284, %f1224, %f1252, %f1283;
	fma.rn.f32 	%f1285, %f1225, %f1253, %f1284;
	fma.rn.f32 	%f1286, %f1226, %f1254, %f1285;
	fma.rn.f32 	%f1287, %f1223, %f1255, %f1114;
	fma.rn.f32 	%f1288, %f1224, %f1256, %f1287;
	fma.rn.f32 	%f1289, %f1225, %f1257, %f1288;
	fma.rn.f32 	%f1290, %f1226, %f1258, %f1289;
	fma.rn.f32 	%f1291, %f1223, %f1259, %f1118;
	fma.rn.f32 	%f1292, %f1224, %f1260, %f1291;
	fma.rn.f32 	%f1293, %f1225, %f1261, %f1292;
	fma.rn.f32 	%f1294, %f1226, %f1262, %f1293;
	fma.rn.f32 	%f1295, %f1223, %f1263, %f1122;
	fma.rn.f32 	%f1296, %f1224, %f1264, %f1295;
	fma.rn.f32 	%f1297, %f1225, %f1265, %f1296;
	fma.rn.f32 	%f1298, %f1226, %f1266, %f1297;
	fma.rn.f32 	%f1299, %f1227, %f1251, %f1126;
	fma.rn.f32 	%f1300, %f1228, %f1252, %f1299;
	fma.rn.f32 	%f1301, %f1229, %f1253, %f1300;
	fma.rn.f32 	%f1302, %f1230, %f1254, %f1301;
	fma.rn.f32 	%f1303, %f1227, %f1255, %f1130;
	fma.rn.f32 	%f1304, %f1228, %f1256, %f1303;
	fma.rn.f32 	%f1305, %f1229, %f1257, %f1304;
	fma.rn.f32 	%f1306, %f1230, %f1258, %f1305;
	fma.rn.f32 	%f1307, %f1227, %f1259, %f1134;
	fma.rn.f32 	%f1308, %f1228, %f1260, %f1307;
	fma.rn.f32 	%f1309, %f1229, %f1261, %f1308;
	fma.rn.f32 	%f1310, %f1230, %f1262, %f1309;
	fma.rn.f32 	%f1311, %f1227, %f1263, %f1138;
	fma.rn.f32 	%f1312, %f1228, %f1264, %f1311;
	fma.rn.f32 	%f1313, %f1229, %f1265, %f1312;
	fma.rn.f32 	%f1314, %f1230, %f1266, %f1313;
	fma.rn.f32 	%f1315, %f1231, %f1251, %f1142;
	fma.rn.f32 	%f1316, %f1232, %f1252, %f1315;
	fma.rn.f32 	%f1317, %f1233, %f1253, %f1316;
	fma.rn.f32 	%f1318, %f1234, %f1254, %f1317;
	fma.rn.f32 	%f1319, %f1231, %f1255, %f1146;
	fma.rn.f32 	%f1320, %f1232, %f1256, %f1319;
	fma.rn.f32 	%f1321, %f1233, %f1257, %f1320;
	fma.rn.f32 	%f1322, %f1234, %f1258, %f1321;
	fma.rn.f32 	%f1323, %f1231, %f1259, %f1150;
	fma.rn.f32 	%f1324, %f1232, %f1260, %f1323;
	fma.rn.f32 	%f1325, %f1233, %f1261, %f1324;
	fma.rn.f32 	%f1326, %f1234, %f1262, %f1325;
	fma.rn.f32 	%f1327, %f1231, %f1263, %f1154;
	fma.rn.f32 	%f1328, %f1232, %f1264, %f1327;
	fma.rn.f32 	%f1329, %f1233, %f1265, %f1328;
	fma.rn.f32 	%f1330, %f1234, %f1266, %f1329;
	fma.rn.f32 	%f1331, %f1235, %f1251, %f1158;
	fma.rn.f32 	%f1332, %f1236, %f1252, %f1331;
	fma.rn.f32 	%f1333, %f1237, %f1253, %f1332;
	fma.rn.f32 	%f1334, %f1238, %f1254, %f1333;
	fma.rn.f32 	%f1335, %f1235, %f1255, %f1162;
	fma.rn.f32 	%f1336, %f1236, %f1256, %f1335;
	fma.rn.f32 	%f1337, %f1237, %f1257, %f1336;
	fma.rn.f32 	%f1338, %f1238, %f1258, %f1337;
	fma.rn.f32 	%f1339, %f1235, %f1259, %f1166;
	fma.rn.f32 	%f1340, %f1236, %f1260, %f1339;
	fma.rn.f32 	%f1341, %f1237, %f1261, %f1340;
	fma.rn.f32 	%f1342, %f1238, %f1262, %f1341;
	fma.rn.f32 	%f1343, %f1235, %f1263, %f1170;
	fma.rn.f32 	%f1344, %f1236, %f1264, %f1343;
	fma.rn.f32 	%f1345, %f1237, %f1265, %f1344;
	fma.rn.f32 	%f1346, %f1238, %f1266, %f1345;
	fma.rn.f32 	%f1347, %f1239, %f1251, %f1174;
	fma.rn.f32 	%f1348, %f1240, %f1252, %f1347;
	fma.rn.f32 	%f1349, %f1241, %f1253, %f1348;
	fma.rn.f32 	%f1350, %f1242, %f1254, %f1349;
	fma.rn.f32 	%f1351, %f1239, %f1255, %f1178;
	fma.rn.f32 	%f1352, %f1240, %f1256, %f1351;
	fma.rn.f32 	%f1353, %f1241, %f1257, %f1352;
	fma.rn.f32 	%f1354, %f1242, %f1258, %f1353;
	fma.rn.f32 	%f1355, %f1239, %f1259, %f1182;
	fma.rn.f32 	%f1356, %f1240, %f1260, %f1355;
	fma.rn.f32 	%f1357, %f1241, %f1261, %f1356;
	fma.rn.f32 	%f1358, %f1242, %f1262, %f1357;
	fma.rn.f32 	%f1359, %f1239, %f1263, %f1186;
	fma.rn.f32 	%f1360, %f1240, %f1264, %f1359;
	fma.rn.f32 	%f1361, %f1241, %f1265, %f1360;
	fma.rn.f32 	%f1362, %f1242, %f1266, %f1361;
	fma.rn.f32 	%f1363, %f1243, %f1251, %f1190;
	fma.rn.f32 	%f1364, %f1244, %f1252, %f1363;
	fma.rn.f32 	%f1365, %f1245, %f1253, %f1364;
	fma.rn.f32 	%f1366, %f1246, %f1254, %f1365;
	fma.rn.f32 	%f1367, %f1243, %f1255, %f1194;
	fma.rn.f32 	%f1368, %f1244, %f1256, %f1367;
	fma.rn.f32 	%f1369, %f1245, %f1257, %f1368;
	fma.rn.f32 	%f1370, %f1246, %f1258, %f1369;
	fma.rn.f32 	%f1371, %f1243, %f1259, %f1198;
	fma.rn.f32 	%f1372, %f1244, %f1260, %f1371;
	fma.rn.f32 	%f1373, %f1245, %f1261, %f1372;
	fma.rn.f32 	%f1374, %f1246, %f1262, %f1373;
	fma.rn.f32 	%f1375, %f1243, %f1263, %f1202;
	fma.rn.f32 	%f1376, %f1244, %f1264, %f1375;
	fma.rn.f32 	%f1377, %f1245, %f1265, %f1376;
	fma.rn.f32 	%f1378, %f1246, %f1266, %f1377;
	fma.rn.f32 	%f1379, %f1247, %f1251, %f1206;
	fma.rn.f32 	%f1380, %f1248, %f1252, %f1379;
	fma.rn.f32 	%f1381, %f1249, %f1253, %f1380;
	fma.rn.f32 	%f1382, %f1250, %f1254, %f1381;
	fma.rn.f32 	%f1383, %f1247, %f1255, %f1210;
	fma.rn.f32 	%f1384, %f1248, %f1256, %f1383;
	fma.rn.f32 	%f1385, %f1249, %f1257, %f1384;
	fma.rn.f32 	%f1386, %f1250, %f1258, %f1385;
	fma.rn.f32 	%f1387, %f1247, %f1259, %f1214;
	fma.rn.f32 	%f1388, %f1248, %f1260, %f1387;
	fma.rn.f32 	%f1389, %f1249, %f1261, %f1388;
	fma.rn.f32 	%f1390, %f1250, %f1262, %f1389;
	fma.rn.f32 	%f1391, %f1247, %f1263, %f1218;
	fma.rn.f32 	%f1392, %f1248, %f1264, %f1391;
	fma.rn.f32 	%f1393, %f1249, %f1265, %f1392;
	fma.rn.f32 	%f1394, %f1250, %f1266, %f1393;
	ld.shared.f32 	%f1395, [%r64+7168];
	ld.shared.f32 	%f1396, [%r64+7424];
	ld.shared.f32 	%f1397, [%r64+7680];
	ld.shared.f32 	%f1398, [%r64+7936];
	ld.shared.f32 	%f1399, [%r64+7172];
	ld.shared.f32 	%f1400, [%r64+7428];
	ld.shared.f32 	%f1401, [%r64+7684];
	ld.shared.f32 	%f1402, [%r64+7940];
	ld.shared.f32 	%f1403, [%r64+7176];
	ld.shared.f32 	%f1404, [%r64+7432];
	ld.shared.f32 	%f1405, [%r64+7688];
	ld.shared.f32 	%f1406, [%r64+7944];
	ld.shared.f32 	%f1407, [%r64+7180];
	ld.shared.f32 	%f1408, [%r64+7436];
	ld.shared.f32 	%f1409, [%r64+7692];
	ld.shared.f32 	%f1410, [%r64+7948];
	ld.shared.f32 	%f1411, [%r64+7184];
	ld.shared.f32 	%f1412, [%r64+7440];
	ld.shared.f32 	%f1413, [%r64+7696];
	ld.shared.f32 	%f1414, [%r64+7952];
	ld.shared.f32 	%f1415, [%r64+7188];
	ld.shared.f32 	%f1416, [%r64+7444];
	ld.shared.f32 	%f1417, [%r64+7700];
	ld.shared.f32 	%f1418, [%r64+7956];
	ld.shared.f32 	%f1419, [%r64+7192];
	ld.shared.f32 	%f1420, [%r64+7448];
	ld.shared.f32 	%f1421, [%r64+7704];
	ld.shared.f32 	%f1422, [%r64+7960];
	ld.shared.f32 	%f1423, [%r64+7196];
	ld.shared.f32 	%f1424, [%r64+7452];
	ld.shared.f32 	%f1425, [%r64+7708];
	ld.shared.f32 	%f1426, [%r64+7964];
	ld.shared.f32 	%f1427, [%r68+7168];
	ld.shared.f32 	%f1428, [%r68+7424];
	ld.shared.f32 	%f1429, [%r68+7680];
	ld.shared.f32 	%f1430, [%r68+7936];
	ld.shared.f32 	%f1431, [%r68+7172];
	ld.shared.f32 	%f1432, [%r68+7428];
	ld.shared.f32 	%f1433, [%r68+7684];
	ld.shared.f32 	%f1434, [%r68+7940];
	ld.shared.f32 	%f1435, [%r68+7176];
	ld.shared.f32 	%f1436, [%r68+7432];
	ld.shared.f32 	%f1437, [%r68+7688];
	ld.shared.f32 	%f1438, [%r68+7944];
	ld.shared.f32 	%f1439, [%r68+7180];
	ld.shared.f32 	%f1440, [%r68+7436];
	ld.shared.f32 	%f1441, [%r68+7692];
	ld.shared.f32 	%f1442, [%r68+7948];
	fma.rn.f32 	%f1443, %f1395, %f1427, %f1270;
	fma.rn.f32 	%f1444, %f1396, %f1428, %f1443;
	fma.rn.f32 	%f1445, %f1397, %f1429, %f1444;
	fma.rn.f32 	%f1446, %f1398, %f1430, %f1445;
	fma.rn.f32 	%f1447, %f1395, %f1431, %f1274;
	fma.rn.f32 	%f1448, %f1396, %f1432, %f1447;
	fma.rn.f32 	%f1449, %f1397, %f1433, %f1448;
	fma.rn.f32 	%f1450, %f1398, %f1434, %f1449;
	fma.rn.f32 	%f1451, %f1395, %f1435, %f1278;
	fma.rn.f32 	%f1452, %f1396, %f1436, %f1451;
	fma.rn.f32 	%f1453, %f1397, %f1437, %f1452;
	fma.rn.f32 	%f1454, %f1398, %f1438, %f1453;
	fma.rn.f32 	%f1455, %f1395, %f1439, %f1282;
	fma.rn.f32 	%f1456, %f1396, %f1440, %f1455;
	fma.rn.f32 	%f1457, %f1397, %f1441, %f1456;
	fma.rn.f32 	%f1458, %f1398, %f1442, %f1457;
	fma.rn.f32 	%f1459, %f1399, %f1427, %f1286;
	fma.rn.f32 	%f1460, %f1400, %f1428, %f1459;
	fma.rn.f32 	%f1461, %f1401, %f1429, %f1460;
	fma.rn.f32 	%f1462, %f1402, %f1430, %f1461;
	fma.rn.f32 	%f1463, %f1399, %f1431, %f1290;
	fma.rn.f32 	%f1464, %f1400, %f1432, %f1463;
	fma.rn.f32 	%f1465, %f1401, %f1433, %f1464;
	fma.rn.f32 	%f1466, %f1402, %f1434, %f1465;
	fma.rn.f32 	%f1467, %f1399, %f1435, %f1294;
	fma.rn.f32 	%f1468, %f1400, %f1436, %f1467;
	fma.rn.f32 	%f1469, %f1401, %f1437, %f1468;
	fma.rn.f32 	%f1470, %f1402, %f1438, %f1469;
	fma.rn.f32 	%f1471, %f1399, %f1439, %f1298;
	fma.rn.f32 	%f1472, %f1400, %f1440, %f1471;
	fma.rn.f32 	%f1473, %f1401, %f1441, %f1472;
	fma.rn.f32 	%f1474, %f1402, %f1442, %f1473;
	fma.rn.f32 	%f1475, %f1403, %f1427, %f1302;
	fma.rn.f32 	%f1476, %f1404, %f1428, %f1475;
	fma.rn.f32 	%f1477, %f1405, %f1429, %f1476;
	fma.rn.f32 	%f1478, %f1406, %f1430, %f1477;
	fma.rn.f32 	%f1479, %f1403, %f1431, %f1306;
	fma.rn.f32 	%f1480, %f1404, %f1432, %f1479;
	fma.rn.f32 	%f1481, %f1405, %f1433, %f1480;
	fma.rn.f32 	%f1482, %f1406, %f1434, %f1481;
	fma.rn.f32 	%f1483, %f1403, %f1435, %f1310;
	fma.rn.f32 	%f1484, %f1404, %f1436, %f1483;
	fma.rn.f32 	%f1485, %f1405, %f1437, %f1484;
	fma.rn.f32 	%f1486, %f1406, %f1438, %f1485;
	fma.rn.f32 	%f1487, %f1403, %f1439, %f1314;
	fma.rn.f32 	%f1488, %f1404, %f1440, %f1487;
	fma.rn.f32 	%f1489, %f1405, %f1441, %f1488;
	fma.rn.f32 	%f1490, %f1406, %f1442, %f1489;
	fma.rn.f32 	%f1491, %f1407, %f1427, %f1318;
	fma.rn.f32 	%f1492, %f1408, %f1428, %f1491;
	fma.rn.f32 	%f1493, %f1409, %f1429, %f1492;
	fma.rn.f32 	%f1494, %f1410, %f1430, %f1493;
	fma.rn.f32 	%f1495, %f1407, %f1431, %f1322;
	fma.rn.f32 	%f1496, %f1408, %f1432, %f1495;
	fma.rn.f32 	%f1497, %f1409, %f1433, %f1496;
	fma.rn.f32 	%f1498, %f1410, %f1434, %f1497;
	fma.rn.f32 	%f1499, %f1407, %f1435, %f1326;
	fma.rn.f32 	%f1500, %f1408, %f1436, %f1499;
	fma.rn.f32 	%f1501, %f1409, %f1437, %f1500;
	fma.rn.f32 	%f1502, %f1410, %f1438, %f1501;
	fma.rn.f32 	%f1503, %f1407, %f1439, %f1330;
	fma.rn.f32 	%f1504, %f1408, %f1440, %f1503;
	fma.rn.f32 	%f1505, %f1409, %f1441, %f1504;
	fma.rn.f32 	%f1506, %f1410, %f1442, %f1505;
	fma.rn.f32 	%f1507, %f1411, %f1427, %f1334;
	fma.rn.f32 	%f1508, %f1412, %f1428, %f1507;
	fma.rn.f32 	%f1509, %f1413, %f1429, %f1508;
	fma.rn.f32 	%f1510, %f1414, %f1430, %f1509;
	fma.rn.f32 	%f1511, %f1411, %f1431, %f1338;
	fma.rn.f32 	%f1512, %f1412, %f1432, %f1511;
	fma.rn.f32 	%f1513, %f1413, %f1433, %f1512;
	fma.rn.f32 	%f1514, %f1414, %f1434, %f1513;
	fma.rn.f32 	%f1515, %f1411, %f1435, %f1342;
	fma.rn.f32 	%f1516, %f1412, %f1436, %f1515;
	fma.rn.f32 	%f1517, %f1413, %f1437, %f1516;
	fma.rn.f32 	%f1518, %f1414, %f1438, %f1517;
	fma.rn.f32 	%f1519, %f1411, %f1439, %f1346;
	fma.rn.f32 	%f1520, %f1412, %f1440, %f1519;
	fma.rn.f32 	%f1521, %f1413, %f1441, %f1520;
	fma.rn.f32 	%f1522, %f1414, %f1442, %f1521;
	fma.rn.f32 	%f1523, %f1415, %f1427, %f1350;
	fma.rn.f32 	%f1524, %f1416, %f1428, %f1523;
	fma.rn.f32 	%f1525, %f1417, %f1429, %f1524;
	fma.rn.f32 	%f1526, %f1418, %f1430, %f1525;
	fma.rn.f32 	%f1527, %f1415, %f1431, %f1354;
	fma.rn.f32 	%f1528, %f1416, %f1432, %f1527;
	fma.rn.f32 	%f1529, %f1417, %f1433, %f1528;
	fma.rn.f32 	%f1530, %f1418, %f1434, %f1529;
	fma.rn.f32 	%f1531, %f1415, %f1435, %f1358;
	fma.rn.f32 	%f1532, %f1416, %f1436, %f1531;
	fma.rn.f32 	%f1533, %f1417, %f1437, %f1532;
	fma.rn.f32 	%f1534, %f1418, %f1438, %f1533;
	fma.rn.f32 	%f1535, %f1415, %f1439, %f1362;
	fma.rn.f32 	%f1536, %f1416, %f1440, %f1535;
	fma.rn.f32 	%f1537, %f1417, %f1441, %f1536;
	fma.rn.f32 	%f1538, %f1418, %f1442, %f1537;
	fma.rn.f32 	%f1539, %f1419, %f1427, %f1366;
	fma.rn.f32 	%f1540, %f1420, %f1428, %f1539;
	fma.rn.f32 	%f1541, %f1421, %f1429, %f1540;
	fma.rn.f32 	%f1542, %f1422, %f1430, %f1541;
	fma.rn.f32 	%f1543, %f1419, %f1431, %f1370;
	fma.rn.f32 	%f1544, %f1420, %f1432, %f1543;
	fma.rn.f32 	%f1545, %f1421, %f1433, %f1544;
	fma.rn.f32 	%f1546, %f1422, %f1434, %f1545;
	fma.rn.f32 	%f1547, %f1419, %f1435, %f1374;
	fma.rn.f32 	%f1548, %f1420, %f1436, %f1547;
	fma.rn.f32 	%f1549, %f1421, %f1437, %f1548;
	fma.rn.f32 	%f1550, %f1422, %f1438, %f1549;
	fma.rn.f32 	%f1551, %f1419, %f1439, %f1378;
	fma.rn.f32 	%f1552, %f1420, %f1440, %f1551;
	fma.rn.f32 	%f1553, %f1421, %f1441, %f1552;
	fma.rn.f32 	%f1554, %f1422, %f1442, %f1553;
	fma.rn.f32 	%f1555, %f1423, %f1427, %f1382;
	fma.rn.f32 	%f1556, %f1424, %f1428, %f1555;
	fma.rn.f32 	%f1557, %f1425, %f1429, %f1556;
	fma.rn.f32 	%f1558, %f1426, %f1430, %f1557;
	fma.rn.f32 	%f1559, %f1423, %f1431, %f1386;
	fma.rn.f32 	%f1560, %f1424, %f1432, %f1559;
	fma.rn.f32 	%f1561, %f1425, %f1433, %f1560;
	fma.rn.f32 	%f1562, %f1426, %f1434, %f1561;
	fma.rn.f32 	%f1563, %f1423, %f1435, %f1390;
	fma.rn.f32 	%f1564, %f1424, %f1436, %f1563;
	fma.rn.f32 	%f1565, %f1425, %f1437, %f1564;
	fma.rn.f32 	%f1566, %f1426, %f1438, %f1565;
	fma.rn.f32 	%f1567, %f1423, %f1439, %f1394;
	fma.rn.f32 	%f1568, %f1424, %f1440, %f1567;
	fma.rn.f32 	%f1569, %f1425, %f1441, %f1568;
	fma.rn.f32 	%f1570, %f1426, %f1442, %f1569;
	ld.shared.f32 	%f1571, [%r64+8192];
	ld.shared.f32 	%f1572, [%r64+8448];
	ld.shared.f32 	%f1573, [%r64+8704];
	ld.shared.f32 	%f1574, [%r64+8960];
	ld.shared.f32 	%f1575, [%r64+8196];
	ld.shared.f32 	%f1576, [%r64+8452];
	ld.shared.f32 	%f1577, [%r64+8708];
	ld.shared.f32 	%f1578, [%r64+8964];
	ld.shared.f32 	%f1579, [%r64+8200];
	ld.shared.f32 	%f1580, [%r64+8456];
	ld.shared.f32 	%f1581, [%r64+8712];
	ld.shared.f32 	%f1582, [%r64+8968];
	ld.shared.f32 	%f1583, [%r64+8204];
	ld.shared.f32 	%f1584, [%r64+8460];
	ld.shared.f32 	%f1585, [%r64+8716];
	ld.shared.f32 	%f1586, [%r64+8972];
	ld.shared.f32 	%f1587, [%r64+8208];
	ld.shared.f32 	%f1588, [%r64+8464];
	ld.shared.f32 	%f1589, [%r64+8720];
	ld.shared.f32 	%f1590, [%r64+8976];
	ld.shared.f32 	%f1591, [%r64+8212];
	ld.shared.f32 	%f1592, [%r64+8468];
	ld.shared.f32 	%f1593, [%r64+8724];
	ld.shared.f32 	%f1594, [%r64+8980];
	ld.shared.f32 	%f1595, [%r64+8216];
	ld.shared.f32 	%f1596, [%r64+8472];
	ld.shared.f32 	%f1597, [%r64+8728];
	ld.shared.f32 	%f1598, [%r64+8984];
	ld.shared.f32 	%f1599, [%r64+8220];
	ld.shared.f32 	%f1600, [%r64+8476];
	ld.shared.f32 	%f1601, [%r64+8732];
	ld.shared.f32 	%f1602, [%r64+8988];
	ld.shared.f32 	%f1603, [%r68+8192];
	ld.shared.f32 	%f1604, [%r68+8448];
	ld.shared.f32 	%f1605, [%r68+8704];
	ld.shared.f32 	%f1606, [%r68+8960];
	ld.shared.f32 	%f1607, [%r68+8196];
	ld.shared.f32 	%f1608, [%r68+8452];
	ld.shared.f32 	%f1609, [%r68+8708];
	ld.shared.f32 	%f1610, [%r68+8964];
	ld.shared.f32 	%f1611, [%r68+8200];
	ld.shared.f32 	%f1612, [%r68+8456];
	ld.shared.f32 	%f1613, [%r68+8712];
	ld.shared.f32 	%f1614, [%r68+8968];
	ld.shared.f32 	%f1615, [%r68+8204];
	ld.shared.f32 	%f1616, [%r68+8460];
	ld.shared.f32 	%f1617, [%r68+8716];
	ld.shared.f32 	%f1618, [%r68+8972];
	fma.rn.f32 	%f1619, %f1571, %f1603, %f1446;
	fma.rn.f32 	%f1620, %f1572, %f1604, %f1619;
	fma.rn.f32 	%f1621, %f1573, %f1605, %f1620;
	fma.rn.f32 	%f1622, %f1574, %f1606, %f1621;
	fma.rn.f32 	%f1623, %f1571, %f1607, %f1450;
	fma.rn.f32 	%f1624, %f1572, %f1608, %f1623;
	fma.rn.f32 	%f1625, %f1573, %f1609, %f1624;
	fma.rn.f32 	%f1626, %f1574, %f1610, %f1625;
	fma.rn.f32 	%f1627, %f1571, %f1611, %f1454;
	fma.rn.f32 	%f1628, %f1572, %f1612, %f1627;
	fma.rn.f32 	%f1629, %f1573, %f1613, %f1628;
	fma.rn.f32 	%f1630, %f1574, %f1614, %f1629;
	fma.rn.f32 	%f1631, %f1571, %f1615, %f1458;
	fma.rn.f32 	%f1632, %f1572, %f1616, %f1631;
	fma.rn.f32 	%f1633, %f1573, %f1617, %f1632;
	fma.rn.f32 	%f1634, %f1574, %f1618, %f1633;
	fma.rn.f32 	%f1635, %f1575, %f1603, %f1462;
	fma.rn.f32 	%f1636, %f1576, %f1604, %f1635;
	fma.rn.f32 	%f1637, %f1577, %f1605, %f1636;
	fma.rn.f32 	%f1638, %f1578, %f1606, %f1637;
	fma.rn.f32 	%f1639, %f1575, %f1607, %f1466;
	fma.rn.f32 	%f1640, %f1576, %f1608, %f1639;
	fma.rn.f32 	%f1641, %f1577, %f1609, %f1640;
	fma.rn.f32 	%f1642, %f1578, %f1610, %f1641;
	fma.rn.f32 	%f1643, %f1575, %f1611, %f1470;
	fma.rn.f32 	%f1644, %f1576, %f1612, %f1643;
	fma.rn.f32 	%f1645, %f1577, %f1613, %f1644;
	fma.rn.f32 	%f1646, %f1578, %f1614, %f1645;
	fma.rn.f32 	%f1647, %f1575, %f1615, %f1474;
	fma.rn.f32 	%f1648, %f1576, %f1616, %f1647;
	fma.rn.f32 	%f1649, %f1577, %f1617, %f1648;
	fma.rn.f32 	%f1650, %f1578, %f1618, %f1649;
	fma.rn.f32 	%f1651, %f1579, %f1603, %f1478;
	fma.rn.f32 	%f1652, %f1580, %f1604, %f1651;
	fma.rn.f32 	%f1653, %f1581, %f1605, %f1652;
	fma.rn.f32 	%f1654, %f1582, %f1606, %f1653;
	fma.rn.f32 	%f1655, %f1579, %f1607, %f1482;
	fma.rn.f32 	%f1656, %f1580, %f1608, %f1655;
	fma.rn.f32 	%f1657, %f1581, %f1609, %f1656;
	fma.rn.f32 	%f1658, %f1582, %f1610, %f1657;
	fma.rn.f32 	%f1659, %f1579, %f1611, %f1486;
	fma.rn.f32 	%f1660, %f1580, %f1612, %f1659;
	fma.rn.f32 	%f1661, %f1581, %f1613, %f1660;
	fma.rn.f32 	%f1662, %f1582, %f1614, %f1661;
	fma.rn.f32 	%f1663, %f1579, %f1615, %f1490;
	fma.rn.f32 	%f1664, %f1580, %f1616, %f1663;
	fma.rn.f32 	%f1665, %f1581, %f1617, %f1664;
	fma.rn.f32 	%f1666, %f1582, %f1618, %f1665;
	fma.rn.f32 	%f1667, %f1583, %f1603, %f1494;
	fma.rn.f32 	%f1668, %f1584, %f1604, %f1667;
	fma.rn.f32 	%f1669, %f1585, %f1605, %f1668;
	fma.rn.f32 	%f1670, %f1586, %f1606, %f1669;
	fma.rn.f32 	%f1671, %f1583, %f1607, %f1498;
	fma.rn.f32 	%f1672, %f1584, %f1608, %f1671;
	fma.rn.f32 	%f1673, %f1585, %f1609, %f1672;
	fma.rn.f32 	%f1674, %f1586, %f1610, %f1673;
	fma.rn.f32 	%f1675, %f1583, %f1611, %f1502;
	fma.rn.f32 	%f1676, %f1584, %f1612, %f1675;
	fma.rn.f32 	%f1677, %f1585, %f1613, %f1676;
	fma.rn.f32 	%f1678, %f1586, %f1614, %f1677;
	fma.rn.f32 	%f1679, %f1583, %f1615, %f1506;
	fma.rn.f32 	%f1680, %f1584, %f1616, %f1679;
	fma.rn.f32 	%f1681, %f1585, %f1617, %f1680;
	fma.rn.f32 	%f1682, %f1586, %f1618, %f1681;
	fma.rn.f32 	%f1683, %f1587, %f1603, %f1510;
	fma.rn.f32 	%f1684, %f1588, %f1604, %f1683;
	fma.rn.f32 	%f1685, %f1589, %f1605, %f1684;
	fma.rn.f32 	%f1686, %f1590, %f1606, %f1685;
	fma.rn.f32 	%f1687, %f1587, %f1607, %f1514;
	fma.rn.f32 	%f1688, %f1588, %f1608, %f1687;
	fma.rn.f32 	%f1689, %f1589, %f1609, %f1688;
	fma.rn.f32 	%f1690, %f1590, %f1610, %f1689;
	fma.rn.f32 	%f1691, %f1587, %f1611, %f1518;
	fma.rn.f32 	%f1692, %f1588, %f1612, %f1691;
	fma.rn.f32 	%f1693, %f1589, %f1613, %f1692;
	fma.rn.f32 	%f1694, %f1590, %f1614, %f1693;
	fma.rn.f32 	%f1695, %f1587, %f1615, %f1522;
	fma.rn.f32 	%f1696, %f1588, %f1616, %f1695;
	fma.rn.f32 	%f1697, %f1589, %f1617, %f1696;
	fma.rn.f32 	%f1698, %f1590, %f1618, %f1697;
	fma.rn.f32 	%f1699, %f1591, %f1603, %f1526;
	fma.rn.f32 	%f1700, %f1592, %f1604, %f1699;
	fma.rn.f32 	%f1701, %f1593, %f1605, %f1700;
	fma.rn.f32 	%f1702, %f1594, %f1606, %f1701;
	fma.rn.f32 	%f1703, %f1591, %f1607, %f1530;
	fma.rn.f32 	%f1704, %f1592, %f1608, %f1703;
	fma.rn.f32 	%f1705, %f1593, %f1609, %f1704;
	fma.rn.f32 	%f1706, %f1594, %f1610, %f1705;
	fma.rn.f32 	%f1707, %f1591, %f1611, %f1534;
	fma.rn.f32 	%f1708, %f1592, %f1612, %f1707;
	fma.rn.f32 	%f1709, %f1593, %f1613, %f1708;
	fma.rn.f32 	%f1710, %f1594, %f1614, %f1709;
	fma.rn.f32 	%f1711, %f1591, %f1615, %f1538;
	fma.rn.f32 	%f1712, %f1592, %f1616, %f1711;
	fma.rn.f32 	%f1713, %f1593, %f1617, %f1712;
	fma.rn.f32 	%f1714, %f1594, %f1618, %f1713;
	fma.rn.f32 	%f1715, %f1595, %f1603, %f1542;
	fma.rn.f32 	%f1716, %f1596, %f1604, %f1715;
	fma.rn.f32 	%f1717, %f1597, %f1605, %f1716;
	fma.rn.f32 	%f1718, %f1598, %f1606, %f1717;
	fma.rn.f32 	%f1719, %f1595, %f1607, %f1546;
	fma.rn.f32 	%f1720, %f1596, %f1608, %f1719;
	fma.rn.f32 	%f1721, %f1597, %f1609, %f1720;
	fma.rn.f32 	%f1722, %f1598, %f1610, %f1721;
	fma.rn.f32 	%f1723, %f1595, %f1611, %f1550;
	fma.rn.f32 	%f1724, %f1596, %f1612, %f1723;
	fma.rn.f32 	%f1725, %f1597, %f1613, %f1724;
	fma.rn.f32 	%f1726, %f1598, %f1614, %f1725;
	fma.rn.f32 	%f1727, %f1595, %f1615, %f1554;
	fma.rn.f32 	%f1728, %f1596, %f1616, %f1727;
	fma.rn.f32 	%f1729, %f1597, %f1617, %f1728;
	fma.rn.f32 	%f1730, %f1598, %f1618, %f1729;
	fma.rn.f32 	%f1731, %f1599, %f1603, %f1558;
	fma.rn.f32 	%f1732, %f1600, %f1604, %f1731;
	fma.rn.f32 	%f1733, %f1601, %f1605, %f1732;
	fma.rn.f32 	%f1734, %f1602, %f1606, %f1733;
	fma.rn.f32 	%f1735, %f1599, %f1607, %f1562;
	fma.rn.f32 	%f1736, %f1600, %f1608, %f1735;
	fma.rn.f32 	%f1737, %f1601, %f1609, %f1736;
	fma.rn.f32 	%f1738, %f1602, %f1610, %f1737;
	fma.rn.f32 	%f1739, %f1599, %f1611, %f1566;
	fma.rn.f32 	%f1740, %f1600, %f1612, %f1739;
	fma.rn.f32 	%f1741, %f1601, %f1613, %f1740;
	fma.rn.f32 	%f1742, %f1602, %f1614, %f1741;
	fma.rn.f32 	%f1743, %f1599, %f1615, %f1570;
	fma.rn.f32 	%f1744, %f1600, %f1616, %f1743;
	fma.rn.f32 	%f1745, %f1601, %f1617, %f1744;
	fma.rn.f32 	%f1746, %f1602, %f1618, %f1745;
	ld.shared.f32 	%f1747, [%r64+9216];
	ld.shared.f32 	%f1748, [%r64+9472];
	ld.shared.f32 	%f1749, [%r64+9728];
	ld.shared.f32 	%f1750, [%r64+9984];
	ld.shared.f32 	%f1751, [%r64+9220];
	ld.shared.f32 	%f1752, [%r64+9476];
	ld.shared.f32 	%f1753, [%r64+9732];
	ld.shared.f32 	%f1754, [%r64+9988];
	ld.shared.f32 	%f1755, [%r64+9224];
	ld.shared.f32 	%f1756, [%r64+9480];
	ld.shared.f32 	%f1757, [%r64+9736];
	ld.shared.f32 	%f1758, [%r64+9992];
	ld.shared.f32 	%f1759, [%r64+9228];
	ld.shared.f32 	%f1760, [%r64+9484];
	ld.shared.f32 	%f1761, [%r64+9740];
	ld.shared.f32 	%f1762, [%r64+9996];
	ld.shared.f32 	%f1763, [%r64+9232];
	ld.shared.f32 	%f1764, [%r64+9488];
	ld.shared.f32 	%f1765, [%r64+9744];
	ld.shared.f32 	%f1766, [%r64+10000];
	ld.shared.f32 	%f1767, [%r64+9236];
	ld.shared.f32 	%f1768, [%r64+9492];
	ld.shared.f32 	%f1769, [%r64+9748];
	ld.shared.f32 	%f1770, [%r64+10004];
	ld.shared.f32 	%f1771, [%r64+9240];
	ld.shared.f32 	%f1772, [%r64+9496];
	ld.shared.f32 	%f1773, [%r64+9752];
	ld.shared.f32 	%f1774, [%r64+10008];
	ld.shared.f32 	%f1775, [%r64+9244];
	ld.shared.f32 	%f1776, [%r64+9500];
	ld.shared.f32 	%f1777, [%r64+9756];
	ld.shared.f32 	%f1778, [%r64+10012];
	ld.shared.f32 	%f1779, [%r68+9216];
	ld.shared.f32 	%f1780, [%r68+9472];
	ld.shared.f32 	%f1781, [%r68+9728];
	ld.shared.f32 	%f1782, [%r68+9984];
	ld.shared.f32 	%f1783, [%r68+9220];
	ld.shared.f32 	%f1784, [%r68+9476];
	ld.shared.f32 	%f1785, [%r68+9732];
	ld.shared.f32 	%f1786, [%r68+9988];
	ld.shared.f32 	%f1787, [%r68+9224];
	ld.shared.f32 	%f1788, [%r68+9480];
	ld.shared.f32 	%f1789, [%r68+9736];
	ld.shared.f32 	%f1790, [%r68+9992];
	ld.shared.f32 	%f1791, [%r68+9228];
	ld.shared.f32 	%f1792, [%r68+9484];
	ld.shared.f32 	%f1793, [%r68+9740];
	ld.shared.f32 	%f1794, [%r68+9996];
	fma.rn.f32 	%f1795, %f1747, %f1779, %f1622;
	fma.rn.f32 	%f1796, %f1748, %f1780, %f1795;
	fma.rn.f32 	%f1797, %f1749, %f1781, %f1796;
	fma.rn.f32 	%f1798, %f1750, %f1782, %f1797;
	fma.rn.f32 	%f1799, %f1747, %f1783, %f1626;
	fma.rn.f32 	%f1800, %f1748, %f1784, %f1799;
	fma.rn.f32 	%f1801, %f1749, %f1785, %f1800;
	fma.rn.f32 	%f1802, %f1750, %f1786, %f1801;
	fma.rn.f32 	%f1803, %f1747, %f1787, %f1630;
	fma.rn.f32 	%f1804, %f1748, %f1788, %f1803;
	fma.rn.f32 	%f1805, %f1749, %f1789, %f1804;
	fma.rn.f32 	%f1806, %f1750, %f1790, %f1805;
	fma.rn.f32 	%f1807, %f1747, %f1791, %f1634;
	fma.rn.f32 	%f1808, %f1748, %f1792, %f1807;
	fma.rn.f32 	%f1809, %f1749, %f1793, %f1808;
	fma.rn.f32 	%f1810, %f1750, %f1794, %f1809;
	fma.rn.f32 	%f1811, %f1751, %f1779, %f1638;
	fma.rn.f32 	%f1812, %f1752, %f1780, %f1811;
	fma.rn.f32 	%f1813, %f1753, %f1781, %f1812;
	fma.rn.f32 	%f1814, %f1754, %f1782, %f1813;
	fma.rn.f32 	%f1815, %f1751, %f1783, %f1642;
	fma.rn.f32 	%f1816, %f1752, %f1784, %f1815;
	fma.rn.f32 	%f1817, %f1753, %f1785, %f1816;
	fma.rn.f32 	%f1818, %f1754, %f1786, %f1817;
	fma.rn.f32 	%f1819, %f1751, %f1787, %f1646;
	fma.rn.f32 	%f1820, %f1752, %f1788, %f1819;
	fma.rn.f32 	%f1821, %f1753, %f1789, %f1820;
	fma.rn.f32 	%f1822, %f1754, %f1790, %f1821;
	fma.rn.f32 	%f1823, %f1751, %f1791, %f1650;
	fma.rn.f32 	%f1824, %f1752, %f1792, %f1823;
	fma.rn.f32 	%f1825, %f1753, %f1793, %f1824;
	fma.rn.f32 	%f1826, %f1754, %f1794, %f1825;
	fma.rn.f32 	%f1827, %f1755, %f1779, %f1654;
	fma.rn.f32 	%f1828, %f1756, %f1780, %f1827;
	fma.rn.f32 	%f1829, %f1757, %f1781, %f1828;
	fma.rn.f32 	%f1830, %f1758, %f1782, %f1829;
	fma.rn.f32 	%f1831, %f1755, %f1783, %f1658;
	fma.rn.f32 	%f1832, %f1756, %f1784, %f1831;
	fma.rn.f32 	%f1833, %f1757, %f1785, %f1832;
	fma.rn.f32 	%f1834, %f1758, %f1786, %f1833;
	fma.rn.f32 	%f1835, %f1755, %f1787, %f1662;
	fma.rn.f32 	%f1836, %f1756, %f1788, %f1835;
	fma.rn.f32 	%f1837, %f1757, %f1789, %f1836;
	fma.rn.f32 	%f1838, %f1758, %f1790, %f1837;
	fma.rn.f32 	%f1839, %f1755, %f1791, %f1666;
	fma.rn.f32 	%f1840, %f1756, %f1792, %f1839;
	fma.rn.f32 	%f1841, %f1757, %f1793, %f1840;
	fma.rn.f32 	%f1842, %f1758, %f1794, %f1841;
	fma.rn.f32 	%f1843, %f1759, %f1779, %f1670;
	fma.rn.f32 	%f1844, %f1760, %f1780, %f1843;
	fma.rn.f32 	%f1845, %f1761, %f1781, %f1844;
	fma.rn.f32 	%f1846, %f1762, %f1782, %f1845;
	fma.rn.f32 	%f1847, %f1759, %f1783, %f1674;
	fma.rn.f32 	%f1848, %f1760, %f1784, %f1847;
	fma.rn.f32 	%f1849, %f1761, %f1785, %f1848;
	fma.rn.f32 	%f1850, %f1762, %f1786, %f1849;
	fma.rn.f32 	%f1851, %f1759, %f1787, %f1678;
	fma.rn.f32 	%f1852, %f1760, %f1788, %f1851;
	fma.rn.f32 	%f1853, %f1761, %f1789, %f1852;
	fma.rn.f32 	%f1854, %f1762, %f1790, %f1853;
	fma.rn.f32 	%f1855, %f1759, %f1791, %f1682;
	fma.rn.f32 	%f1856, %f1760, %f1792, %f1855;
	fma.rn.f32 	%f1857, %f1761, %f1793, %f1856;
	fma.rn.f32 	%f1858, %f1762, %f1794, %f1857;
	fma.rn.f32 	%f1859, %f1763, %f1779, %f1686;
	fma.rn.f32 	%f1860, %f1764, %f1780, %f1859;
	fma.rn.f32 	%f1861, %f1765, %f1781, %f1860;
	fma.rn.f32 	%f1862, %f1766, %f1782, %f1861;
	fma.rn.f32 	%f1863, %f1763, %f1783, %f1690;
	fma.rn.f32 	%f1864, %f1764, %f1784, %f1863;
	fma.rn.f32 	%f1865, %f1765, %f1785, %f1864;
	fma.rn.f32 	%f1866, %f1766, %f1786, %f1865;
	fma.rn.f32 	%f1867, %f1763, %f1787, %f1694;
	fma.rn.f32 	%f1868, %f1764, %f1788, %f1867;
	fma.rn.f32 	%f1869, %f1765, %f1789, %f1868;
	fma.rn.f32 	%f1870, %f1766, %f1790, %f1869;
	fma.rn.f32 	%f1871, %f1763, %f1791, %f1698;
	fma.rn.f32 	%f1872, %f1764, %f1792, %f1871;
	fma.rn.f32 	%f1873, %f1765, %f1793, %f1872;
	fma.rn.f32 	%f1874, %f1766, %f1794, %f1873;
	fma.rn.f32 	%f1875, %f1767, %f1779, %f1702;
	fma.rn.f32 	%f1876, %f1768, %f1780, %f1875;
	fma.rn.f32 	%f1877, %f1769, %f1781, %f1876;
	fma.rn.f32 	%f1878, %f1770, %f1782, %f1877;
	fma.rn.f32 	%f1879, %f1767, %f1783, %f1706;
	fma.rn.f32 	%f1880, %f1768, %f1784, %f1879;
	fma.rn.f32 	%f1881, %f1769, %f1785, %f1880;
	fma.rn.f32 	%f1882, %f1770, %f1786, %f1881;
	fma.rn.f32 	%f1883, %f1767, %f1787, %f1710;
	fma.rn.f32 	%f1884, %f1768, %f1788, %f1883;
	fma.rn.f32 	%f1885, %f1769, %f1789, %f1884;
	fma.rn.f32 	%f1886, %f1770, %f1790, %f1885;
	fma.rn.f32 	%f1887, %f1767, %f1791, %f1714;
	fma.rn.f32 	%f1888, %f1768, %f1792, %f1887;
	fma.rn.f32 	%f1889, %f1769, %f1793, %f1888;
	fma.rn.f32 	%f1890, %f1770, %f1794, %f1889;
	fma.rn.f32 	%f1891, %f1771, %f1779, %f1718;
	fma.rn.f32 	%f1892, %f1772, %f1780, %f1891;
	fma.rn.f32 	%f1893, %f1773, %f1781, %f1892;
	fma.rn.f32 	%f1894, %f1774, %f1782, %f1893;
	fma.rn.f32 	%f1895, %f1771, %f1783, %f1722;
	fma.rn.f32 	%f1896, %f1772, %f1784, %f1895;
	fma.rn.f32 	%f1897, %f1773, %f1785, %f1896;
	fma.rn.f32 	%f1898, %f1774, %f1786, %f1897;
	fma.rn.f32 	%f1899, %f1771, %f1787, %f1726;
	fma.rn.f32 	%f1900, %f1772, %f1788, %f1899;
	fma.rn.f32 	%f1901, %f1773, %f1789, %f1900;
	fma.rn.f32 	%f1902, %f1774, %f1790, %f1901;
	fma.rn.f32 	%f1903, %f1771, %f1791, %f1730;
	fma.rn.f32 	%f1904, %f1772, %f1792, %f1903;
	fma.rn.f32 	%f1905, %f1773, %f1793, %f1904;
	fma.rn.f32 	%f1906, %f1774, %f1794, %f1905;
	fma.rn.f32 	%f1907, %f1775, %f1779, %f1734;
	fma.rn.f32 	%f1908, %f1776, %f1780, %f1907;
	fma.rn.f32 	%f1909, %f1777, %f1781, %f1908;
	fma.rn.f32 	%f1910, %f1778, %f1782, %f1909;
	fma.rn.f32 	%f1911, %f1775, %f1783, %f1738;
	fma.rn.f32 	%f1912, %f1776, %f1784, %f1911;
	fma.rn.f32 	%f1913, %f1777, %f1785, %f1912;
	fma.rn.f32 	%f1914, %f1778, %f1786, %f1913;
	fma.rn.f32 	%f1915, %f1775, %f1787, %f1742;
	fma.rn.f32 	%f1916, %f1776, %f1788, %f1915;
	fma.rn.f32 	%f1917, %f1777, %f1789, %f1916;
	fma.rn.f32 	%f1918, %f1778, %f1790, %f1917;
	fma.rn.f32 	%f1919, %f1775, %f1791, %f1746;
	fma.rn.f32 	%f1920, %f1776, %f1792, %f1919;
	fma.rn.f32 	%f1921, %f1777, %f1793, %f1920;
	fma.rn.f32 	%f1922, %f1778, %f1794, %f1921;
	ld.shared.f32 	%f1923, [%r64+10240];
	ld.shared.f32 	%f1924, [%r64+10496];
	ld.shared.f32 	%f1925, [%r64+10752];
	ld.shared.f32 	%f1926, [%r64+11008];
	ld.shared.f32 	%f1927, [%r64+10244];
	ld.shared.f32 	%f1928, [%r64+10500];
	ld.shared.f32 	%f1929, [%r64+10756];
	ld.shared.f32 	%f1930, [%r64+11012];
	ld.shared.f32 	%f1931, [%r64+10248];
	ld.shared.f32 	%f1932, [%r64+10504];
	ld.shared.f32 	%f1933, [%r64+10760];
	ld.shared.f32 	%f1934, [%r64+11016];
	ld.shared.f32 	%f1935, [%r64+10252];
	ld.shared.f32 	%f1936, [%r64+10508];
	ld.shared.f32 	%f1937, [%r64+10764];
	ld.shared.f32 	%f1938, [%r64+11020];
	ld.shared.f32 	%f1939, [%r64+10256];
	ld.shared.f32 	%f1940, [%r64+10512];
	ld.shared.f32 	%f1941, [%r64+10768];
	ld.shared.f32 	%f1942, [%r64+11024];
	ld.shared.f32 	%f1943, [%r64+10260];
	ld.shared.f32 	%f1944, [%r64+10516];
	ld.shared.f32 	%f1945, [%r64+10772];
	ld.shared.f32 	%f1946, [%r64+11028];
	ld.shared.f32 	%f1947, [%r64+10264];
	ld.shared.f32 	%f1948, [%r64+10520];
	ld.shared.f32 	%f1949, [%r64+10776];
	ld.shared.f32 	%f1950, [%r64+11032];
	ld.shared.f32 	%f1951, [%r64+10268];
	ld.shared.f32 	%f1952, [%r64+10524];
	ld.shared.f32 	%f1953, [%r64+10780];
	ld.shared.f32 	%f1954, [%r64+11036];
	ld.shared.f32 	%f1955, [%r68+10240];
	ld.shared.f32 	%f1956, [%r68+10496];
	ld.shared.f32 	%f1957, [%r68+10752];
	ld.shared.f32 	%f1958, [%r68+11008];
	ld.shared.f32 	%f1959, [%r68+10244];
	ld.shared.f32 	%f1960, [%r68+10500];
	ld.shared.f32 	%f1961, [%r68+10756];
	ld.shared.f32 	%f1962, [%r68+11012];
	ld.shared.f32 	%f1963, [%r68+10248];
	ld.shared.f32 	%f1964, [%r68+10504];
	ld.shared.f32 	%f1965, [%r68+10760];
	ld.shared.f32 	%f1966, [%r68+11016];
	ld.shared.f32 	%f1967, [%r68+10252];
	ld.shared.f32 	%f1968, [%r68+10508];
	ld.shared.f32 	%f1969, [%r68+10764];
	ld.shared.f32 	%f1970, [%r68+11020];
	fma.rn.f32 	%f1971, %f1923, %f1955, %f1798;
	fma.rn.f32 	%f1972, %f1924, %f1956, %f1971;
	fma.rn.f32 	%f1973, %f1925, %f1957, %f1972;
	fma.rn.f32 	%f1974, %f1926, %f1958, %f1973;
	fma.rn.f32 	%f1975, %f1923, %f1959, %f1802;
	fma.rn.f32 	%f1976, %f1924, %f1960, %f1975;
	fma.rn.f32 	%f1977, %f1925, %f1961, %f1976;
	fma.rn.f32 	%f1978, %f1926, %f1962, %f1977;
	fma.rn.f32 	%f1979, %f1923, %f1963, %f1806;
	fma.rn.f32 	%f1980, %f1924, %f1964, %f1979;
	fma.rn.f32 	%f1981, %f1925, %f1965, %f1980;
	fma.rn.f32 	%f1982, %f1926, %f1966, %f1981;
	fma.rn.f32 	%f1983, %f1923, %f1967, %f1810;
	fma.rn.f32 	%f1984, %f1924, %f1968, %f1983;
	fma.rn.f32 	%f1985, %f1925, %f1969, %f1984;
	fma.rn.f32 	%f1986, %f1926, %f1970, %f1985;
	fma.rn.f32 	%f1987, %f1927, %f1955, %f1814;
	fma.rn.f32 	%f1988, %f1928, %f1956, %f1987;
	fma.rn.f32 	%f1989, %f1929, %f1957, %f1988;
	fma.rn.f32 	%f1990, %f1930, %f1958, %f1989;
	fma.rn.f32 	%f1991, %f1927, %f1959, %f1818;
	fma.rn.f32 	%f1992, %f1928, %f1960, %f1991;
	fma.rn.f32 	%f1993, %f1929, %f1961, %f1992;
	fma.rn.f32 	%f1994, %f1930, %f1962, %f1993;
	fma.rn.f32 	%f1995, %f1927, %f1963, %f1822;
	fma.rn.f32 	%f1996, %f1928, %f1964, %f1995;
	fma.rn.f32 	%f1997, %f1929, %f1965, %f1996;
	fma.rn.f32 	%f1998, %f1930, %f1966, %f1997;
	fma.rn.f32 	%f1999, %f1927, %f1967, %f1826;
	fma.rn.f32 	%f2000, %f1928, %f1968, %f1999;
	fma.rn.f32 	%f2001, %f1929, %f1969, %f2000;
	fma.rn.f32 	%f2002, %f1930, %f1970, %f2001;
	fma.rn.f32 	%f2003, %f1931, %f1955, %f1830;
	fma.rn.f32 	%f2004, %f1932, %f1956, %f2003;
	fma.rn.f32 	%f2005, %f1933, %f1957, %f2004;
	fma.rn.f32 	%f2006, %f1934, %f1958, %f2005;
	fma.rn.f32 	%f2007, %f1931, %f1959, %f1834;
	fma.rn.f32 	%f2008, %f1932, %f1960, %f2007;
	fma.rn.f32 	%f2009, %f1933, %f1961, %f2008;
	fma.rn.f32 	%f2010, %f1934, %f1962, %f2009;
	fma.rn.f32 	%f2011, %f1931, %f1963, %f1838;
	fma.rn.f32 	%f2012, %f1932, %f1964, %f2011;
	fma.rn.f32 	%f2013, %f1933, %f1965, %f2012;
	fma.rn.f32 	%f2014, %f1934, %f1966, %f2013;
	fma.rn.f32 	%f2015, %f1931, %f1967, %f1842;
	fma.rn.f32 	%f2016, %f1932, %f1968, %f2015;
	fma.rn.f32 	%f2017, %f1933, %f1969, %f2016;
	fma.rn.f32 	%f2018, %f1934, %f1970, %f2017;
	fma.rn.f32 	%f2019, %f1935, %f1955, %f1846;
	fma.rn.f32 	%f2020, %f1936, %f1956, %f2019;
	fma.rn.f32 	%f2021, %f1937, %f1957, %f2020;
	fma.rn.f32 	%f2022, %f1938, %f1958, %f2021;
	fma.rn.f32 	%f2023, %f1935, %f1959, %f1850;
	fma.rn.f32 	%f2024, %f1936, %f1960, %f2023;
	fma.rn.f32 	%f2025, %f1937, %f1961, %f2024;
	fma.rn.f32 	%f2026, %f1938, %f1962, %f2025;
	fma.rn.f32 	%f2027, %f1935, %f1963, %f1854;
	fma.rn.f32 	%f2028, %f1936, %f1964, %f2027;
	fma.rn.f32 	%f2029, %f1937, %f1965, %f2028;
	fma.rn.f32 	%f2030, %f1938, %f1966, %f2029;
	fma.rn.f32 	%f2031, %f1935, %f1967, %f1858;
	fma.rn.f32 	%f2032, %f1936, %f1968, %f2031;
	fma.rn.f32 	%f2033, %f1937, %f1969, %f2032;
	fma.rn.f32 	%f2034, %f1938, %f1970, %f2033;
	fma.rn.f32 	%f2035, %f1939, %f1955, %f1862;
	fma.rn.f32 	%f2036, %f1940, %f1956, %f2035;
	fma.rn.f32 	%f2037, %f1941, %f1957, %f2036;
	fma.rn.f32 	%f2038, %f1942, %f1958, %f2037;
	fma.rn.f32 	%f2039, %f1939, %f1959, %f1866;
	fma.rn.f32 	%f2040, %f1940, %f1960, %f2039;
	fma.rn.f32 	%f2041, %f1941, %f1961, %f2040;
	fma.rn.f32 	%f2042, %f1942, %f1962, %f2041;
	fma.rn.f32 	%f2043, %f1939, %f1963, %f1870;
	fma.rn.f32 	%f2044, %f1940, %f1964, %f2043;
	fma.rn.f32 	%f2045, %f1941, %f1965, %f2044;
	fma.rn.f32 	%f2046, %f1942, %f1966, %f2045;
	fma.rn.f32 	%f2047, %f1939, %f1967, %f1874;
	fma.rn.f32 	%f2048, %f1940, %f1968, %f2047;
	fma.rn.f32 	%f2049, %f1941, %f1969, %f2048;
	fma.rn.f32 	%f2050, %f1942, %f1970, %f2049;
	fma.rn.f32 	%f2051, %f1943, %f1955, %f1878;
	fma.rn.f32 	%f2052, %f1944, %f1956, %f2051;
	fma.rn.f32 	%f2053, %f1945, %f1957, %f2052;
	fma.rn.f32 	%f2054, %f1946, %f1958, %f2053;
	fma.rn.f32 	%f2055, %f1943, %f1959, %f1882;
	fma.rn.f32 	%f2056, %f1944, %f1960, %f2055;
	fma.rn.f32 	%f2057, %f1945, %f1961, %f2056;
	fma.rn.f32 	%f2058, %f1946, %f1962, %f2057;
	fma.rn.f32 	%f2059, %f1943, %f1963, %f1886;
	fma.rn.f32 	%f2060, %f1944, %f1964, %f2059;
	fma.rn.f32 	%f2061, %f1945, %f1965, %f2060;
	fma.rn.f32 	%f2062, %f1946, %f1966, %f2061;
	fma.rn.f32 	%f2063, %f1943, %f1967, %f1890;
	fma.rn.f32 	%f2064, %f1944, %f1968, %f2063;
	fma.rn.f32 	%f2065, %f1945, %f1969, %f2064;
	fma.rn.f32 	%f2066, %f1946, %f1970, %f2065;
	fma.rn.f32 	%f2067, %f1947, %f1955, %f1894;
	fma.rn.f32 	%f2068, %f1948, %f1956, %f2067;
	fma.rn.f32 	%f2069, %f1949, %f1957, %f2068;
	fma.rn.f32 	%f2070, %f1950, %f1958, %f2069;
	fma.rn.f32 	%f2071, %f1947, %f1959, %f1898;
	fma.rn.f32 	%f2072, %f1948, %f1960, %f2071;
	fma.rn.f32 	%f2073, %f1949, %f1961, %f2072;
	fma.rn.f32 	%f2074, %f1950, %f1962, %f2073;
	fma.rn.f32 	%f2075, %f1947, %f1963, %f1902;
	fma.rn.f32 	%f2076, %f1948, %f1964, %f2075;
	fma.rn.f32 	%f2077, %f1949, %f1965, %f2076;
	fma.rn.f32 	%f2078, %f1950, %f1966, %f2077;
	fma.rn.f32 	%f2079, %f1947, %f1967, %f1906;
	fma.rn.f32 	%f2080, %f1948, %f1968, %f2079;
	fma.rn.f32 	%f2081, %f1949, %f1969, %f2080;
	fma.rn.f32 	%f2082, %f1950, %f1970, %f2081;
	fma.rn.f32 	%f2083, %f1951, %f1955, %f1910;
	fma.rn.f32 	%f2084, %f1952, %f1956, %f2083;
	fma.rn.f32 	%f2085, %f1953, %f1957, %f2084;
	fma.rn.f32 	%f2086, %f1954, %f1958, %f2085;
	fma.rn.f32 	%f2087, %f1951, %f1959, %f1914;
	fma.rn.f32 	%f2088, %f1952, %f1960, %f2087;
	fma.rn.f32 	%f2089, %f1953, %f1961, %f2088;
	fma.rn.f32 	%f2090, %f1954, %f1962, %f2089;
	fma.rn.f32 	%f2091, %f1951, %f1963, %f1918;
	fma.rn.f32 	%f2092, %f1952, %f1964, %f2091;
	fma.rn.f32 	%f2093, %f1953, %f1965, %f2092;
	fma.rn.f32 	%f2094, %f1954, %f1966, %f2093;
	fma.rn.f32 	%f2095, %f1951, %f1967, %f1922;
	fma.rn.f32 	%f2096, %f1952, %f1968, %f2095;
	fma.rn.f32 	%f2097, %f1953, %f1969, %f2096;
	fma.rn.f32 	%f2098, %f1954, %f1970, %f2097;
	ld.shared.f32 	%f2099, [%r64+11264];
	ld.shared.f32 	%f2100, [%r64+11520];
	ld.shared.f32 	%f2101, [%r64+11776];
	ld.shared.f32 	%f2102, [%r64+12032];
	ld.shared.f32 	%f2103, [%r64+11268];
	ld.shared.f32 	%f2104, [%r64+11524];
	ld.shared.f32 	%f2105, [%r64+11780];
	ld.shared.f32 	%f2106, [%r64+12036];
	ld.shared.f32 	%f2107, [%r64+11272];
	ld.shared.f32 	%f2108, [%r64+11528];
	ld.shared.f32 	%f2109, [%r64+11784];
	ld.shared.f32 	%f2110, [%r64+12040];
	ld.shared.f32 	%f2111, [%r64+11276];
	ld.shared.f32 	%f2112, [%r64+11532];
	ld.shared.f32 	%f2113, [%r64+11788];
	ld.shared.f32 	%f2114, [%r64+12044];
	ld.shared.f32 	%f2115, [%r64+11280];
	ld.shared.f32 	%f2116, [%r64+11536];
	ld.shared.f32 	%f2117, [%r64+11792];
	ld.shared.f32 	%f2118, [%r64+12048];
	ld.shared.f32 	%f2119, [%r64+11284];
	ld.shared.f32 	%f2120, [%r64+11540];
	ld.shared.f32 	%f2121, [%r64+11796];
	ld.shared.f32 	%f2122, [%r64+12052];
	ld.shared.f32 	%f2123, [%r64+11288];
	ld.shared.f32 	%f2124, [%r64+11544];
	ld.shared.f32 	%f2125, [%r64+11800];
	ld.shared.f32 	%f2126, [%r64+12056];
	ld.shared.f32 	%f2127, [%r64+11292];
	ld.shared.f32 	%f2128, [%r64+11548];
	ld.shared.f32 	%f2129, [%r64+11804];
	ld.shared.f32 	%f2130, [%r64+12060];
	ld.shared.f32 	%f2131, [%r68+11264];
	ld.shared.f32 	%f2132, [%r68+11520];
	ld.shared.f32 	%f2133, [%r68+11776];
	ld.shared.f32 	%f2134, [%r68+12032];
	ld.shared.f32 	%f2135, [%r68+11268];
	ld.shared.f32 	%f2136, [%r68+11524];
	ld.shared.f32 	%f2137, [%r68+11780];
	ld.shared.f32 	%f2138, [%r68+12036];
	ld.shared.f32 	%f2139, [%r68+11272];
	ld.shared.f32 	%f2140, [%r68+11528];
	ld.shared.f32 	%f2141, [%r68+11784];
	ld.shared.f32 	%f2142, [%r68+12040];
	ld.shared.f32 	%f2143, [%r68+11276];
	ld.shared.f32 	%f2144, [%r68+11532];
	ld.shared.f32 	%f2145, [%r68+11788];
	ld.shared.f32 	%f2146, [%r68+12044];
	fma.rn.f32 	%f2147, %f2099, %f2131, %f1974;
	fma.rn.f32 	%f2148, %f2100, %f2132, %f2147;
	fma.rn.f32 	%f2149, %f2101, %f2133, %f2148;
	fma.rn.f32 	%f2150, %f2102, %f2134, %f2149;
	fma.rn.f32 	%f2151, %f2099, %f2135, %f1978;
	fma.rn.f32 	%f2152, %f2100, %f2136, %f2151;
	fma.rn.f32 	%f2153, %f2101, %f2137, %f2152;
	fma.rn.f32 	%f2154, %f2102, %f2138, %f2153;
	fma.rn.f32 	%f2155, %f2099, %f2139, %f1982;
	fma.rn.f32 	%f2156, %f2100, %f2140, %f2155;
	fma.rn.f32 	%f2157, %f2101, %f2141, %f2156;
	fma.rn.f32 	%f2158, %f2102, %f2142, %f2157;
	fma.rn.f32 	%f2159, %f2099, %f2143, %f1986;
	fma.rn.f32 	%f2160, %f2100, %f2144, %f2159;
	fma.rn.f32 	%f2161, %f2101, %f2145, %f2160;
	fma.rn.f32 	%f2162, %f2102, %f2146, %f2161;
	fma.rn.f32 	%f2163, %f2103, %f2131, %f1990;
	fma.rn.f32 	%f2164, %f2104, %f2132, %f2163;
	fma.rn.f32 	%f2165, %f2105, %f2133, %f2164;
	fma.rn.f32 	%f2166, %f2106, %f2134, %f2165;
	fma.rn.f32 	%f2167, %f2103, %f2135, %f1994;
	fma.rn.f32 	%f2168, %f2104, %f2136, %f2167;
	fma.rn.f32 	%f2169, %f2105, %f2137, %f2168;
	fma.rn.f32 	%f2170, %f2106, %f2138, %f2169;
	fma.rn.f32 	%f2171, %f2103, %f2139, %f1998;
	fma.rn.f32 	%f2172, %f2104, %f2140, %f2171;
	fma.rn.f32 	%f2173, %f2105, %f2141, %f2172;
	fma.rn.f32 	%f2174, %f2106, %f2142, %f2173;
	fma.rn.f32 	%f2175, %f2103, %f2143, %f2002;
	fma.rn.f32 	%f2176, %f2104, %f2144, %f2175;
	fma.rn.f32 	%f2177, %f2105, %f2145, %f2176;
	fma.rn.f32 	%f2178, %f2106, %f2146, %f2177;
	fma.rn.f32 	%f2179, %f2107, %f2131, %f2006;
	fma.rn.f32 	%f2180, %f2108, %f2132, %f2179;
	fma.rn.f32 	%f2181, %f2109, %f2133, %f2180;
	fma.rn.f32 	%f2182, %f2110, %f2134, %f2181;
	fma.rn.f32 	%f2183, %f2107, %f2135, %f2010;
	fma.rn.f32 	%f2184, %f2108, %f2136, %f2183;
	fma.rn.f32 	%f2185, %f2109, %f2137, %f2184;
	fma.rn.f32 	%f2186, %f2110, %f2138, %f2185;
	fma.rn.f32 	%f2187, %f2107, %f2139, %f2014;
	fma.rn.f32 	%f2188, %f2108, %f2140, %f2187;
	fma.rn.f32 	%f2189, %f2109, %f2141, %f2188;
	fma.rn.f32 	%f2190, %f2110, %f2142, %f2189;
	fma.rn.f32 	%f2191, %f2107, %f2143, %f2018;
	fma.rn.f32 	%f2192, %f2108, %f2144, %f2191;
	fma.rn.f32 	%f2193, %f2109, %f2145, %f2192;
	fma.rn.f32 	%f2194, %f2110, %f2146, %f2193;
	fma.rn.f32 	%f2195, %f2111, %f2131, %f2022;
	fma.rn.f32 	%f2196, %f2112, %f2132, %f2195;
	fma.rn.f32 	%f2197, %f2113, %f2133, %f2196;
	fma.rn.f32 	%f2198, %f2114, %f2134, %f2197;
	fma.rn.f32 	%f2199, %f2111, %f2135, %f2026;
	fma.rn.f32 	%f2200, %f2112, %f2136, %f2199;
	fma.rn.f32 	%f2201, %f2113, %f2137, %f2200;
	fma.rn.f32 	%f2202, %f2114, %f2138, %f2201;
	fma.rn.f32 	%f2203, %f2111, %f2139, %f2030;
	fma.rn.f32 	%f2204, %f2112, %f2140, %f2203;
	fma.rn.f32 	%f2205, %f2113, %f2141, %f2204;
	fma.rn.f32 	%f2206, %f2114, %f2142, %f2205;
	fma.rn.f32 	%f2207, %f2111, %f2143, %f2034;
	fma.rn.f32 	%f2208, %f2112, %f2144, %f2207;
	fma.rn.f32 	%f2209, %f2113, %f2145, %f2208;
	fma.rn.f32 	%f2210, %f2114, %f2146, %f2209;
	fma.rn.f32 	%f2211, %f2115, %f2131, %f2038;
	fma.rn.f32 	%f2212, %f2116, %f2132, %f2211;
	fma.rn.f32 	%f2213, %f2117, %f2133, %f2212;
	fma.rn.f32 	%f2214, %f2118, %f2134, %f2213;
	fma.rn.f32 	%f2215, %f2115, %f2135, %f2042;
	fma.rn.f32 	%f2216, %f2116, %f2136, %f2215;
	fma.rn.f32 	%f2217, %f2117, %f2137, %f2216;
	fma.rn.f32 	%f2218, %f2118, %f2138, %f2217;
	fma.rn.f32 	%f2219, %f2115, %f2139, %f2046;
	fma.rn.f32 	%f2220, %f2116, %f2140, %f2219;
	fma.rn.f32 	%f2221, %f2117, %f2141, %f2220;
	fma.rn.f32 	%f2222, %f2118, %f2142, %f2221;
	fma.rn.f32 	%f2223, %f2115, %f2143, %f2050;
	fma.rn.f32 	%f2224, %f2116, %f2144, %f2223;
	fma.rn.f32 	%f2225, %f2117, %f2145, %f2224;
	fma.rn.f32 	%f2226, %f2118, %f2146, %f2225;
	fma.rn.f32 	%f2227, %f2119, %f2131, %f2054;
	fma.rn.f32 	%f2228, %f2120, %f2132, %f2227;
	fma.rn.f32 	%f2229, %f2121, %f2133, %f2228;
	fma.rn.f32 	%f2230, %f2122, %f2134, %f2229;
	fma.rn.f32 	%f2231, %f2119, %f2135, %f2058;
	fma.rn.f32 	%f2232, %f2120, %f2136, %f2231;
	fma.rn.f32 	%f2233, %f2121, %f2137, %f2232;
	fma.rn.f32 	%f2234, %f2122, %f2138, %f2233;
	fma.rn.f32 	%f2235, %f2119, %f2139, %f2062;
	fma.rn.f32 	%f2236, %f2120, %f2140, %f2235;
	fma.rn.f32 	%f2237, %f2121, %f2141, %f2236;
	fma.rn.f32 	%f2238, %f2122, %f2142, %f2237;
	fma.rn.f32 	%f2239, %f2119, %f2143, %f2066;
	fma.rn.f32 	%f2240, %f2120, %f2144, %f2239;
	fma.rn.f32 	%f2241, %f2121, %f2145, %f2240;
	fma.rn.f32 	%f2242, %f2122, %f2146, %f2241;
	fma.rn.f32 	%f2243, %f2123, %f2131, %f2070;
	fma.rn.f32 	%f2244, %f2124, %f2132, %f2243;
	fma.rn.f32 	%f2245, %f2125, %f2133, %f2244;
	fma.rn.f32 	%f2246, %f2126, %f2134, %f2245;
	fma.rn.f32 	%f2247, %f2123, %f2135, %f2074;
	fma.rn.f32 	%f2248, %f2124, %f2136, %f2247;
	fma.rn.f32 	%f2249, %f2125, %f2137, %f2248;
	fma.rn.f32 	%f2250, %f2126, %f2138, %f2249;
	fma.rn.f32 	%f2251, %f2123, %f2139, %f2078;
	fma.rn.f32 	%f2252, %f2124, %f2140, %f2251;
	fma.rn.f32 	%f2253, %f2125, %f2141, %f2252;
	fma.rn.f32 	%f2254, %f2126, %f2142, %f2253;
	fma.rn.f32 	%f2255, %f2123, %f2143, %f2082;
	fma.rn.f32 	%f2256, %f2124, %f2144, %f2255;
	fma.rn.f32 	%f2257, %f2125, %f2145, %f2256;
	fma.rn.f32 	%f2258, %f2126, %f2146, %f2257;
	fma.rn.f32 	%f2259, %f2127, %f2131, %f2086;
	fma.rn.f32 	%f2260, %f2128, %f2132, %f2259;
	fma.rn.f32 	%f2261, %f2129, %f2133, %f2260;
	fma.rn.f32 	%f2262, %f2130, %f2134, %f2261;
	fma.rn.f32 	%f2263, %f2127, %f2135, %f2090;
	fma.rn.f32 	%f2264, %f2128, %f2136, %f2263;
	fma.rn.f32 	%f2265, %f2129, %f2137, %f2264;
	fma.rn.f32 	%f2266, %f2130, %f2138, %f2265;
	fma.rn.f32 	%f2267, %f2127, %f2139, %f2094;
	fma.rn.f32 	%f2268, %f2128, %f2140, %f2267;
	fma.rn.f32 	%f2269, %f2129, %f2141, %f2268;
	fma.rn.f32 	%f2270, %f2130, %f2142, %f2269;
	fma.rn.f32 	%f2271, %f2127, %f2143, %f2098;
	fma.rn.f32 	%f2272, %f2128, %f2144, %f2271;
	fma.rn.f32 	%f2273, %f2129, %f2145, %f2272;
	fma.rn.f32 	%f2274, %f2130, %f2146, %f2273;
	ld.shared.f32 	%f2275, [%r64+12288];
	ld.shared.f32 	%f2276, [%r64+12544];
	ld.shared.f32 	%f2277, [%r64+12800];
	ld.shared.f32 	%f2278, [%r64+13056];
	ld.shared.f32 	%f2279, [%r64+12292];
	ld.shared.f32 	%f2280, [%r64+12548];
	ld.shared.f32 	%f2281, [%r64+12804];
	ld.shared.f32 	%f2282, [%r64+13060];
	ld.shared.f32 	%f2283, [%r64+12296];
	ld.shared.f32 	%f2284, [%r64+12552];
	ld.shared.f32 	%f2285, [%r64+12808];
	ld.shared.f32 	%f2286, [%r64+13064];
	ld.shared.f32 	%f2287, [%r64+12300];
	ld.shared.f32 	%f2288, [%r64+12556];
	ld.shared.f32 	%f2289, [%r64+12812];
	ld.shared.f32 	%f2290, [%r64+13068];
	ld.shared.f32 	%f2291, [%r64+12304];
	ld.shared.f32 	%f2292, [%r64+12560];
	ld.shared.f32 	%f2293, [%r64+12816];
	ld.shared.f32 	%f2294, [%r64+13072];
	ld.shared.f32 	%f2295, [%r64+12308];
	ld.shared.f32 	%f2296, [%r64+12564];
	ld.shared.f32 	%f2297, [%r64+12820];
	ld.shared.f32 	%f2298, [%r64+13076];
	ld.shared.f32 	%f2299, [%r64+12312];
	ld.shared.f32 	%f2300, [%r64+12568];
	ld.shared.f32 	%f2301, [%r64+12824];
	ld.shared.f32 	%f2302, [%r64+13080];
	ld.shared.f32 	%f2303, [%r64+12316];
	ld.shared.f32 	%f2304, [%r64+12572];
	ld.shared.f32 	%f2305, [%r64+12828];
	ld.shared.f32 	%f2306, [%r64+13084];
	ld.shared.f32 	%f2307, [%r68+12288];
	ld.shared.f32 	%f2308, [%r68+12544];
	ld.shared.f32 	%f2309, [%r68+12800];
	ld.shared.f32 	%f2310, [%r68+13056];
	ld.shared.f32 	%f2311, [%r68+12292];
	ld.shared.f32 	%f2312, [%r68+12548];
	ld.shared.f32 	%f2313, [%r68+12804];
	ld.shared.f32 	%f2314, [%r68+13060];
	ld.shared.f32 	%f2315, [%r68+12296];
	ld.shared.f32 	%f2316, [%r68+12552];
	ld.shared.f32 	%f2317, [%r68+12808];
	ld.shared.f32 	%f2318, [%r68+13064];
	ld.shared.f32 	%f2319, [%r68+12300];
	ld.shared.f32 	%f2320, [%r68+12556];
	ld.shared.f32 	%f2321, [%r68+12812];
	ld.shared.f32 	%f2322, [%r68+13068];
	fma.rn.f32 	%f2323, %f2275, %f2307, %f2150;
	fma.rn.f32 	%f2324, %f2276, %f2308, %f2323;
	fma.rn.f32 	%f2325, %f2277, %f2309, %f2324;
	fma.rn.f32 	%f2326, %f2278, %f2310, %f2325;
	fma.rn.f32 	%f2327, %f2275, %f2311, %f2154;
	fma.rn.f32 	%f2328, %f2276, %f2312, %f2327;
	fma.rn.f32 	%f2329, %f2277, %f2313, %f2328;
	fma.rn.f32 	%f2330, %f2278, %f2314, %f2329;
	fma.rn.f32 	%f2331, %f2275, %f2315, %f2158;
	fma.rn.f32 	%f2332, %f2276, %f2316, %f2331;
	fma.rn.f32 	%f2333, %f2277, %f2317, %f2332;
	fma.rn.f32 	%f2334, %f2278, %f2318, %f2333;
	fma.rn.f32 	%f2335, %f2275, %f2319, %f2162;
	fma.rn.f32 	%f2336, %f2276, %f2320, %f2335;
	fma.rn.f32 	%f2337, %f2277, %f2321, %f2336;
	fma.rn.f32 	%f2338, %f2278, %f2322, %f2337;
	fma.rn.f32 	%f2339, %f2279, %f2307, %f2166;
	fma.rn.f32 	%f2340, %f2280, %f2308, %f2339;
	fma.rn.f32 	%f2341, %f2281, %f2309, %f2340;
	fma.rn.f32 	%f2342, %f2282, %f2310, %f2341;
	fma.rn.f32 	%f2343, %f2279, %f2311, %f2170;
	fma.rn.f32 	%f2344, %f2280, %f2312, %f2343;
	fma.rn.f32 	%f2345, %f2281, %f2313, %f2344;
	fma.rn.f32 	%f2346, %f2282, %f2314, %f2345;
	fma.rn.f32 	%f2347, %f2279, %f2315, %f2174;
	fma.rn.f32 	%f2348, %f2280, %f2316, %f2347;
	fma.rn.f32 	%f2349, %f2281, %f2317, %f2348;
	fma.rn.f32 	%f2350, %f2282, %f2318, %f2349;
	fma.rn.f32 	%f2351, %f2279, %f2319, %f2178;
	fma.rn.f32 	%f2352, %f2280, %f2320, %f2351;
	fma.rn.f32 	%f2353, %f2281, %f2321, %f2352;
	fma.rn.f32 	%f2354, %f2282, %f2322, %f2353;
	fma.rn.f32 	%f2355, %f2283, %f2307, %f2182;
	fma.rn.f32 	%f2356, %f2284, %f2308, %f2355;
	fma.rn.f32 	%f2357, %f2285, %f2309, %f2356;
	fma.rn.f32 	%f2358, %f2286, %f2310, %f2357;
	fma.rn.f32 	%f2359, %f2283, %f2311, %f2186;
	fma.rn.f32 	%f2360, %f2284, %f2312, %f2359;
	fma.rn.f32 	%f2361, %f2285, %f2313, %f2360;
	fma.rn.f32 	%f2362, %f2286, %f2314, %f2361;
	fma.rn.f32 	%f2363, %f2283, %f2315, %f2190;
	fma.rn.f32 	%f2364, %f2284, %f2316, %f2363;
	fma.rn.f32 	%f2365, %f2285, %f2317, %f2364;
	fma.rn.f32 	%f2366, %f2286, %f2318, %f2365;
	fma.rn.f32 	%f2367, %f2283, %f2319, %f2194;
	fma.rn.f32 	%f2368, %f2284, %f2320, %f2367;
	fma.rn.f32 	%f2369, %f2285, %f2321, %f2368;
	fma.rn.f32 	%f2370, %f2286, %f2322, %f2369;
	fma.rn.f32 	%f2371, %f2287, %f2307, %f2198;
	fma.rn.f32 	%f2372, %f2288, %f2308, %f2371;
	fma.rn.f32 	%f2373, %f2289, %f2309, %f2372;
	fma.rn.f32 	%f2374, %f2290, %f2310, %f2373;
	fma.rn.f32 	%f2375, %f2287, %f2311, %f2202;
	fma.rn.f32 	%f2376, %f2288, %f2312, %f2375;
	fma.rn.f32 	%f2377, %f2289, %f2313, %f2376;
	fma.rn.f32 	%f2378, %f2290, %f2314, %f2377;
	fma.rn.f32 	%f2379, %f2287, %f2315, %f2206;
	fma.rn.f32 	%f2380, %f2288, %f2316, %f2379;
	fma.rn.f32 	%f2381, %f2289, %f2317, %f2380;
	fma.rn.f32 	%f2382, %f2290, %f2318, %f2381;
	fma.rn.f32 	%f2383, %f2287, %f2319, %f2210;
	fma.rn.f32 	%f2384, %f2288, %f2320, %f2383;
	fma.rn.f32 	%f2385, %f2289, %f2321, %f2384;
	fma.rn.f32 	%f2386, %f2290, %f2322, %f2385;
	fma.rn.f32 	%f2387, %f2291, %f2307, %f2214;
	fma.rn.f32 	%f2388, %f2292, %f2308, %f2387;
	fma.rn.f32 	%f2389, %f2293, %f2309, %f2388;
	fma.rn.f32 	%f2390, %f2294, %f2310, %f2389;
	fma.rn.f32 	%f2391, %f2291, %f2311, %f2218;
	fma.rn.f32 	%f2392, %f2292, %f2312, %f2391;
	fma.rn.f32 	%f2393, %f2293, %f2313, %f2392;
	fma.rn.f32 	%f2394, %f2294, %f2314, %f2393;
	fma.rn.f32 	%f2395, %f2291, %f2315, %f2222;
	fma.rn.f32 	%f2396, %f2292, %f2316, %f2395;
	fma.rn.f32 	%f2397, %f2293, %f2317, %f2396;
	fma.rn.f32 	%f2398, %f2294, %f2318, %f2397;
	fma.rn.f32 	%f2399, %f2291, %f2319, %f2226;
	fma.rn.f32 	%f2400, %f2292, %f2320, %f2399;
	fma.rn.f32 	%f2401, %f2293, %f2321, %f2400;
	fma.rn.f32 	%f2402, %f2294, %f2322, %f2401;
	fma.rn.f32 	%f2403, %f2295, %f2307, %f2230;
	fma.rn.f32 	%f2404, %f2296, %f2308, %f2403;
	fma.rn.f32 	%f2405, %f2297, %f2309, %f2404;
	fma.rn.f32 	%f2406, %f2298, %f2310, %f2405;
	fma.rn.f32 	%f2407, %f2295, %f2311, %f2234;
	fma.rn.f32 	%f2408, %f2296, %f2312, %f2407;
	fma.rn.f32 	%f2409, %f2297, %f2313, %f2408;
	fma.rn.f32 	%f2410, %f2298, %f2314, %f2409;
	fma.rn.f32 	%f2411, %f2295, %f2315, %f2238;
	fma.rn.f32 	%f2412, %f2296, %f2316, %f2411;
	fma.rn.f32 	%f2413, %f2297, %f2317, %f2412;
	fma.rn.f32 	%f2414, %f2298, %f2318, %f2413;
	fma.rn.f32 	%f2415, %f2295, %f2319, %f2242;
	fma.rn.f32 	%f2416, %f2296, %f2320, %f2415;
	fma.rn.f32 	%f2417, %f2297, %f2321, %f2416;
	fma.rn.f32 	%f2418, %f2298, %f2322, %f2417;
	fma.rn.f32 	%f2419, %f2299, %f2307, %f2246;
	fma.rn.f32 	%f2420, %f2300, %f2308, %f2419;
	fma.rn.f32 	%f2421, %f2301, %f2309, %f2420;
	fma.rn.f32 	%f2422, %f2302, %f2310, %f2421;
	fma.rn.f32 	%f2423, %f2299, %f2311, %f2250;
	fma.rn.f32 	%f2424, %f2300, %f2312, %f2423;
	fma.rn.f32 	%f2425, %f2301, %f2313, %f2424;
	fma.rn.f32 	%f2426, %f2302, %f2314, %f2425;
	fma.rn.f32 	%f2427, %f2299, %f2315, %f2254;
	fma.rn.f32 	%f2428, %f2300, %f2316, %f2427;
	fma.rn.f32 	%f2429, %f2301, %f2317, %f2428;
	fma.rn.f32 	%f2430, %f2302, %f2318, %f2429;
	fma.rn.f32 	%f2431, %f2299, %f2319, %f2258;
	fma.rn.f32 	%f2432, %f2300, %f2320, %f2431;
	fma.rn.f32 	%f2433, %f2301, %f2321, %f2432;
	fma.rn.f32 	%f2434, %f2302, %f2322, %f2433;
	fma.rn.f32 	%f2435, %f2303, %f2307, %f2262;
	fma.rn.f32 	%f2436, %f2304, %f2308, %f2435;
	fma.rn.f32 	%f2437, %f2305, %f2309, %f2436;
	fma.rn.f32 	%f2438, %f2306, %f2310, %f2437;
	fma.rn.f32 	%f2439, %f2303, %f2311, %f2266;
	fma.rn.f32 	%f2440, %f2304, %f2312, %f2439;
	fma.rn.f32 	%f2441, %f2305, %f2313, %f2440;
	fma.rn.f32 	%f2442, %f2306, %f2314, %f2441;
	fma.rn.f32 	%f2443, %f2303, %f2315, %f2270;
	fma.rn.f32 	%f2444, %f2304, %f2316, %f2443;
	fma.rn.f32 	%f2445, %f2305, %f2317, %f2444;
	fma.rn.f32 	%f2446, %f2306, %f2318, %f2445;
	fma.rn.f32 	%f2447, %f2303, %f2319, %f2274;
	fma.rn.f32 	%f2448, %f2304, %f2320, %f2447;
	fma.rn.f32 	%f2449, %f2305, %f2321, %f2448;
	fma.rn.f32 	%f2450, %f2306, %f2322, %f2449;
	ld.shared.f32 	%f2451, [%r64+13312];
	ld.shared.f32 	%f2452, [%r64+13568];
	ld.shared.f32 	%f2453, [%r64+13824];
	ld.shared.f32 	%f2454, [%r64+14080];
	ld.shared.f32 	%f2455, [%r64+13316];
	ld.shared.f32 	%f2456, [%r64+13572];
	ld.shared.f32 	%f2457, [%r64+13828];
	ld.shared.f32 	%f2458, [%r64+14084];
	ld.shared.f32 	%f2459, [%r64+13320];
	ld.shared.f32 	%f2460, [%r64+13576];
	ld.shared.f32 	%f2461, [%r64+13832];
	ld.shared.f32 	%f2462, [%r64+14088];
	ld.shared.f32 	%f2463, [%r64+13324];
	ld.shared.f32 	%f2464, [%r64+13580];
	ld.shared.f32 	%f2465, [%r64+13836];
	ld.shared.f32 	%f2466, [%r64+14092];
	ld.shared.f32 	%f2467, [%r64+13328];
	ld.shared.f32 	%f2468, [%r64+13584];
	ld.shared.f32 	%f2469, [%r64+13840];
	ld.shared.f32 	%f2470, [%r64+14096];
	ld.shared.f32 	%f2471, [%r64+13332];
	ld.shared.f32 	%f2472, [%r64+13588];
	ld.shared.f32 	%f2473, [%r64+13844];
	ld.shared.f32 	%f2474, [%r64+14100];
	ld.shared.f32 	%f2475, [%r64+13336];
	ld.shared.f32 	%f2476, [%r64+13592];
	ld.shared.f32 	%f2477, [%r64+13848];
	ld.shared.f32 	%f2478, [%r64+14104];
	ld.shared.f32 	%f2479, [%r64+13340];
	ld.shared.f32 	%f2480, [%r64+13596];
	ld.shared.f32 	%f2481, [%r64+13852];
	ld.shared.f32 	%f2482, [%r64+14108];
	ld.shared.f32 	%f2483, [%r68+13312];
	ld.shared.f32 	%f2484, [%r68+13568];
	ld.shared.f32 	%f2485, [%r68+13824];
	ld.shared.f32 	%f2486, [%r68+14080];
	ld.shared.f32 	%f2487, [%r68+13316];
	ld.shared.f32 	%f2488, [%r68+13572];
	ld.shared.f32 	%f2489, [%r68+13828];
	ld.shared.f32 	%f2490, [%r68+14084];
	ld.shared.f32 	%f2491, [%r68+13320];
	ld.shared.f32 	%f2492, [%r68+13576];
	ld.shared.f32 	%f2493, [%r68+13832];
	ld.shared.f32 	%f2494, [%r68+14088];
	ld.shared.f32 	%f2495, [%r68+13324];
	ld.shared.f32 	%f2496, [%r68+13580];
	ld.shared.f32 	%f2497, [%r68+13836];
	ld.shared.f32 	%f2498, [%r68+14092];
	fma.rn.f32 	%f2499, %f2451, %f2483, %f2326;
	fma.rn.f32 	%f2500, %f2452, %f2484, %f2499;
	fma.rn.f32 	%f2501, %f2453, %f2485, %f2500;
	fma.rn.f32 	%f2502, %f2454, %f2486, %f2501;
	fma.rn.f32 	%f2503, %f2451, %f2487, %f2330;
	fma.rn.f32 	%f2504, %f2452, %f2488, %f2503;
	fma.rn.f32 	%f2505, %f2453, %f2489, %f2504;
	fma.rn.f32 	%f2506, %f2454, %f2490, %f2505;
	fma.rn.f32 	%f2507, %f2451, %f2491, %f2334;
	fma.rn.f32 	%f2508, %f2452, %f2492, %f2507;
	fma.rn.f32 	%f2509, %f2453, %f2493, %f2508;
	fma.rn.f32 	%f2510, %f2454, %f2494, %f2509;
	fma.rn.f32 	%f2511, %f2451, %f2495, %f2338;
	fma.rn.f32 	%f2512, %f2452, %f2496, %f2511;
	fma.rn.f32 	%f2513, %f2453, %f2497, %f2512;
	fma.rn.f32 	%f2514, %f2454, %f2498, %f2513;
	fma.rn.f32 	%f2515, %f2455, %f2483, %f2342;
	fma.rn.f32 	%f2516, %f2456, %f2484, %f2515;
	fma.rn.f32 	%f2517, %f2457, %f2485, %f2516;
	fma.rn.f32 	%f2518, %f2458, %f2486, %f2517;
	fma.rn.f32 	%f2519, %f2455, %f2487, %f2346;
	fma.rn.f32 	%f2520, %f2456, %f2488, %f2519;
	fma.rn.f32 	%f2521, %f2457, %f2489, %f2520;
	fma.rn.f32 	%f2522, %f2458, %f2490, %f2521;
	fma.rn.f32 	%f2523, %f2455, %f2491, %f2350;
	fma.rn.f32 	%f2524, %f2456, %f2492, %f2523;
	fma.rn.f32 	%f2525, %f2457, %f2493, %f2524;
	fma.rn.f32 	%f2526, %f2458, %f2494, %f2525;
	fma.rn.f32 	%f2527, %f2455, %f2495, %f2354;
	fma.rn.f32 	%f2528, %f2456, %f2496, %f2527;
	fma.rn.f32 	%f2529, %f2457, %f2497, %f2528;
	fma.rn.f32 	%f2530, %f2458, %f2498, %f2529;
	fma.rn.f32 	%f2531, %f2459, %f2483, %f2358;
	fma.rn.f32 	%f2532, %f2460, %f2484, %f2531;
	fma.rn.f32 	%f2533, %f2461, %f2485, %f2532;
	fma.rn.f32 	%f2534, %f2462, %f2486, %f2533;
	fma.rn.f32 	%f2535, %f2459, %f2487, %f2362;
	fma.rn.f32 	%f2536, %f2460, %f2488, %f2535;
	fma.rn.f32 	%f2537, %f2461, %f2489, %f2536;
	fma.rn.f32 	%f2538, %f2462, %f2490, %f2537;
	fma.rn.f32 	%f2539, %f2459, %f2491, %f2366;
	fma.rn.f32 	%f2540, %f2460, %f2492, %f2539;
	fma.rn.f32 	%f2541, %f2461, %f2493, %f2540;
	fma.rn.f32 	%f2542, %f2462, %f2494, %f2541;
	fma.rn.f32 	%f2543, %f2459, %f2495, %f2370;
	fma.rn.f32 	%f2544, %f2460, %f2496, %f2543;
	fma.rn.f32 	%f2545, %f2461, %f2497, %f2544;
	fma.rn.f32 	%f2546, %f2462, %f2498, %f2545;
	fma.rn.f32 	%f2547, %f2463, %f2483, %f2374;
	fma.rn.f32 	%f2548, %f2464, %f2484, %f2547;
	fma.rn.f32 	%f2549, %f2465, %f2485, %f2548;
	fma.rn.f32 	%f2550, %f2466, %f2486, %f2549;
	fma.rn.f32 	%f2551, %f2463, %f2487, %f2378;
	fma.rn.f32 	%f2552, %f2464, %f2488, %f2551;
	fma.rn.f32 	%f2553, %f2465, %f2489, %f2552;
	fma.rn.f32 	%f2554, %f2466, %f2490, %f2553;
	fma.rn.f32 	%f2555, %f2463, %f2491, %f2382;
	fma.rn.f32 	%f2556, %f2464, %f2492, %f2555;
	fma.rn.f32 	%f2557, %f2465, %f2493, %f2556;
	fma.rn.f32 	%f2558, %f2466, %f2494, %f2557;
	fma.rn.f32 	%f2559, %f2463, %f2495, %f2386;
	fma.rn.f32 	%f2560, %f2464, %f2496, %f2559;
	fma.rn.f32 	%f2561, %f2465, %f2497, %f2560;
	fma.rn.f32 	%f2562, %f2466, %f2498, %f2561;
	fma.rn.f32 	%f2563, %f2467, %f2483, %f2390;
	fma.rn.f32 	%f2564, %f2468, %f2484, %f2563;
	fma.rn.f32 	%f2565, %f2469, %f2485, %f2564;
	fma.rn.f32 	%f2566, %f2470, %f2486, %f2565;
	fma.rn.f32 	%f2567, %f2467, %f2487, %f2394;
	fma.rn.f32 	%f2568, %f2468, %f2488, %f2567;
	fma.rn.f32 	%f2569, %f2469, %f2489, %f2568;
	fma.rn.f32 	%f2570, %f2470, %f2490, %f2569;
	fma.rn.f32 	%f2571, %f2467, %f2491, %f2398;
	fma.rn.f32 	%f2572, %f2468, %f2492, %f2571;
	fma.rn.f32 	%f2573, %f2469, %f2493, %f2572;
	fma.rn.f32 	%f2574, %f2470, %f2494, %f2573;
	fma.rn.f32 	%f2575, %f2467, %f2495, %f2402;
	fma.rn.f32 	%f2576, %f2468, %f2496, %f2575;
	fma.rn.f32 	%f2577, %f2469, %f2497, %f2576;
	fma.rn.f32 	%f2578, %f2470, %f2498, %f2577;
	fma.rn.f32 	%f2579, %f2471, %f2483, %f2406;
	fma.rn.f32 	%f2580, %f2472, %f2484, %f2579;
	fma.rn.f32 	%f2581, %f2473, %f2485, %f2580;
	fma.rn.f32 	%f2582, %f2474, %f2486, %f2581;
	fma.rn.f32 	%f2583, %f2471, %f2487, %f2410;
	fma.rn.f32 	%f2584, %f2472, %f2488, %f2583;
	fma.rn.f32 	%f2585, %f2473, %f2489, %f2584;
	fma.rn.f32 	%f2586, %f2474, %f2490, %f2585;
	fma.rn.f32 	%f2587, %f2471, %f2491, %f2414;
	fma.rn.f32 	%f2588, %f2472, %f2492, %f2587;
	fma.rn.f32 	%f2589, %f2473, %f2493, %f2588;
	fma.rn.f32 	%f2590, %f2474, %f2494, %f2589;
	fma.rn.f32 	%f2591, %f2471, %f2495, %f2418;
	fma.rn.f32 	%f2592, %f2472, %f2496, %f2591;
	fma.rn.f32 	%f2593, %f2473, %f2497, %f2592;
	fma.rn.f32 	%f2594, %f2474, %f2498, %f2593;
	fma.rn.f32 	%f2595, %f2475, %f2483, %f2422;
	fma.rn.f32 	%f2596, %f2476, %f2484, %f2595;
	fma.rn.f32 	%f2597, %f2477, %f2485, %f2596;
	fma.rn.f32 	%f2598, %f2478, %f2486, %f2597;
	fma.rn.f32 	%f2599, %f2475, %f2487, %f2426;
	fma.rn.f32 	%f2600, %f2476, %f2488, %f2599;
	fma.rn.f32 	%f2601, %f2477, %f2489, %f2600;
	fma.rn.f32 	%f2602, %f2478, %f2490, %f2601;
	fma.rn.f32 	%f2603, %f2475, %f2491, %f2430;
	fma.rn.f32 	%f2604, %f2476, %f2492, %f2603;
	fma.rn.f32 	%f2605, %f2477, %f2493, %f2604;
	fma.rn.f32 	%f2606, %f2478, %f2494, %f2605;
	fma.rn.f32 	%f2607, %f2475, %f2495, %f2434;
	fma.rn.f32 	%f2608, %f2476, %f2496, %f2607;
	fma.rn.f32 	%f2609, %f2477, %f2497, %f2608;
	fma.rn.f32 	%f2610, %f2478, %f2498, %f2609;
	fma.rn.f32 	%f2611, %f2479, %f2483, %f2438;
	fma.rn.f32 	%f2612, %f2480, %f2484, %f2611;
	fma.rn.f32 	%f2613, %f2481, %f2485, %f2612;
	fma.rn.f32 	%f2614, %f2482, %f2486, %f2613;
	fma.rn.f32 	%f2615, %f2479, %f2487, %f2442;
	fma.rn.f32 	%f2616, %f2480, %f2488, %f2615;
	fma.rn.f32 	%f2617, %f2481, %f2489, %f2616;
	fma.rn.f32 	%f2618, %f2482, %f2490, %f2617;
	fma.rn.f32 	%f2619, %f2479, %f2491, %f2446;
	fma.rn.f32 	%f2620, %f2480, %f2492, %f2619;
	fma.rn.f32 	%f2621, %f2481, %f2493, %f2620;
	fma.rn.f32 	%f2622, %f2482, %f2494, %f2621;
	fma.rn.f32 	%f2623, %f2479, %f2495, %f2450;
	fma.rn.f32 	%f2624, %f2480, %f2496, %f2623;
	fma.rn.f32 	%f2625, %f2481, %f2497, %f2624;
	fma.rn.f32 	%f2626, %f2482, %f2498, %f2625;
	ld.shared.f32 	%f2627, [%r64+14336];
	ld.shared.f32 	%f2628, [%r64+14592];
	ld.shared.f32 	%f2629, [%r64+14848];
	ld.shared.f32 	%f2630, [%r64+15104];
	ld.shared.f32 	%f2631, [%r64+14340];
	ld.shared.f32 	%f2632, [%r64+14596];
	ld.shared.f32 	%f2633, [%r64+14852];
	ld.shared.f32 	%f2634, [%r64+15108];
	ld.shared.f32 	%f2635, [%r64+14344];
	ld.shared.f32 	%f2636, [%r64+14600];
	ld.shared.f32 	%f2637, [%r64+14856];
	ld.shared.f32 	%f2638, [%r64+15112];
	ld.shared.f32 	%f2639, [%r64+14348];
	ld.shared.f32 	%f2640, [%r64+14604];
	ld.shared.f32 	%f2641, [%r64+14860];
	ld.shared.f32 	%f2642, [%r64+15116];
	ld.shared.f32 	%f2643, [%r64+14352];
	ld.shared.f32 	%f2644, [%r64+14608];
	ld.shared.f32 	%f2645, [%r64+14864];
	ld.shared.f32 	%f2646, [%r64+15120];
	ld.shared.f32 	%f2647, [%r64+14356];
	ld.shared.f32 	%f2648, [%r64+14612];
	ld.shared.f32 	%f2649, [%r64+14868];
	ld.shared.f32 	%f2650, [%r64+15124];
	ld.shared.f32 	%f2651, [%r64+14360];
	ld.shared.f32 	%f2652, [%r64+14616];
	ld.shared.f32 	%f2653, [%r64+14872];
	ld.shared.f32 	%f2654, [%r64+15128];
	ld.shared.f32 	%f2655, [%r64+14364];
	ld.shared.f32 	%f2656, [%r64+14620];
	ld.shared.f32 	%f2657, [%r64+14876];
	ld.shared.f32 	%f2658, [%r64+15132];
	ld.shared.f32 	%f2659, [%r68+14336];
	ld.shared.f32 	%f2660, [%r68+14592];
	ld.shared.f32 	%f2661, [%r68+14848];
	ld.shared.f32 	%f2662, [%r68+15104];
	ld.shared.f32 	%f2663, [%r68+14340];
	ld.shared.f32 	%f2664, [%r68+14596];
	ld.shared.f32 	%f2665, [%r68+14852];
	ld.shared.f32 	%f2666, [%r68+15108];
	ld.shared.f32 	%f2667, [%r68+14344];
	ld.shared.f32 	%f2668, [%r68+14600];
	ld.shared.f32 	%f2669, [%r68+14856];
	ld.shared.f32 	%f2670, [%r68+15112];
	ld.shared.f32 	%f2671, [%r68+14348];
	ld.shared.f32 	%f2672, [%r68+14604];
	ld.shared.f32 	%f2673, [%r68+14860];
	ld.shared.f32 	%f2674, [%r68+15116];
	fma.rn.f32 	%f2675, %f2627, %f2659, %f2502;
	fma.rn.f32 	%f2676, %f2628, %f2660, %f2675;
	fma.rn.f32 	%f2677, %f2629, %f2661, %f2676;
	fma.rn.f32 	%f2678, %f2630, %f2662, %f2677;
	fma.rn.f32 	%f2679, %f2627, %f2663, %f2506;
	fma.rn.f32 	%f2680, %f2628, %f2664, %f2679;
	fma.rn.f32 	%f2681, %f2629, %f2665, %f2680;
	fma.rn.f32 	%f2682, %f2630, %f2666, %f2681;
	fma.rn.f32 	%f2683, %f2627, %f2667, %f2510;
	fma.rn.f32 	%f2684, %f2628, %f2668, %f2683;
	fma.rn.f32 	%f2685, %f2629, %f2669, %f2684;
	fma.rn.f32 	%f2686, %f2630, %f2670, %f2685;
	fma.rn.f32 	%f2687, %f2627, %f2671, %f2514;
	fma.rn.f32 	%f2688, %f2628, %f2672, %f2687;
	fma.rn.f32 	%f2689, %f2629, %f2673, %f2688;
	fma.rn.f32 	%f2690, %f2630, %f2674, %f2689;
	fma.rn.f32 	%f2691, %f2631, %f2659, %f2518;
	fma.rn.f32 	%f2692, %f2632, %f2660, %f2691;
	fma.rn.f32 	%f2693, %f2633, %f2661, %f2692;
	fma.rn.f32 	%f2694, %f2634, %f2662, %f2693;
	fma.rn.f32 	%f2695, %f2631, %f2663, %f2522;
	fma.rn.f32 	%f2696, %f2632, %f2664, %f2695;
	fma.rn.f32 	%f2697, %f2633, %f2665, %f2696;
	fma.rn.f32 	%f2698, %f2634, %f2666, %f2697;
	fma.rn.f32 	%f2699, %f2631, %f2667, %f2526;
	fma.rn.f32 	%f2700, %f2632, %f2668, %f2699;
	fma.rn.f32 	%f2701, %f2633, %f2669, %f2700;
	fma.rn.f32 	%f2702, %f2634, %f2670, %f2701;
	fma.rn.f32 	%f2703, %f2631, %f2671, %f2530;
	fma.rn.f32 	%f2704, %f2632, %f2672, %f2703;
	fma.rn.f32 	%f2705, %f2633, %f2673, %f2704;
	fma.rn.f32 	%f2706, %f2634, %f2674, %f2705;
	fma.rn.f32 	%f2707, %f2635, %f2659, %f2534;
	fma.rn.f32 	%f2708, %f2636, %f2660, %f2707;
	fma.rn.f32 	%f2709, %f2637, %f2661, %f2708;
	fma.rn.f32 	%f2710, %f2638, %f2662, %f2709;
	fma.rn.f32 	%f2711, %f2635, %f2663, %f2538;
	fma.rn.f32 	%f2712, %f2636, %f2664, %f2711;
	fma.rn.f32 	%f2713, %f2637, %f2665, %f2712;
	fma.rn.f32 	%f2714, %f2638, %f2666, %f2713;
	fma.rn.f32 	%f2715, %f2635, %f2667, %f2542;
	fma.rn.f32 	%f2716, %f2636, %f2668, %f2715;
	fma.rn.f32 	%f2717, %f2637, %f2669, %f2716;
	fma.rn.f32 	%f2718, %f2638, %f2670, %f2717;
	fma.rn.f32 	%f2719, %f2635, %f2671, %f2546;
	fma.rn.f32 	%f2720, %f2636, %f2672, %f2719;
	fma.rn.f32 	%f2721, %f2637, %f2673, %f2720;
	fma.rn.f32 	%f2722, %f2638, %f2674, %f2721;
	fma.rn.f32 	%f2723, %f2639, %f2659, %f2550;
	fma.rn.f32 	%f2724, %f2640, %f2660, %f2723;
	fma.rn.f32 	%f2725, %f2641, %f2661, %f2724;
	fma.rn.f32 	%f2726, %f2642, %f2662, %f2725;
	fma.rn.f32 	%f2727, %f2639, %f2663, %f2554;
	fma.rn.f32 	%f2728, %f2640, %f2664, %f2727;
	fma.rn.f32 	%f2729, %f2641, %f2665, %f2728;
	fma.rn.f32 	%f2730, %f2642, %f2666, %f2729;
	fma.rn.f32 	%f2731, %f2639, %f2667, %f2558;
	fma.rn.f32 	%f2732, %f2640, %f2668, %f2731;
	fma.rn.f32 	%f2733, %f2641, %f2669, %f2732;
	fma.rn.f32 	%f2734, %f2642, %f2670, %f2733;
	fma.rn.f32 	%f2735, %f2639, %f2671, %f2562;
	fma.rn.f32 	%f2736, %f2640, %f2672, %f2735;
	fma.rn.f32 	%f2737, %f2641, %f2673, %f2736;
	fma.rn.f32 	%f2738, %f2642, %f2674, %f2737;
	fma.rn.f32 	%f2739, %f2643, %f2659, %f2566;
	fma.rn.f32 	%f2740, %f2644, %f2660, %f2739;
	fma.rn.f32 	%f2741, %f2645, %f2661, %f2740;
	fma.rn.f32 	%f2742, %f2646, %f2662, %f2741;
	fma.rn.f32 	%f2743, %f2643, %f2663, %f2570;
	fma.rn.f32 	%f2744, %f2644, %f2664, %f2743;
	fma.rn.f32 	%f2745, %f2645, %f2665, %f2744;
	fma.rn.f32 	%f2746, %f2646, %f2666, %f2745;
	fma.rn.f32 	%f2747, %f2643, %f2667, %f2574;
	fma.rn.f32 	%f2748, %f2644, %f2668, %f2747;
	fma.rn.f32 	%f2749, %f2645, %f2669, %f2748;
	fma.rn.f32 	%f2750, %f2646, %f2670, %f2749;
	fma.rn.f32 	%f2751, %f2643, %f2671, %f2578;
	fma.rn.f32 	%f2752, %f2644, %f2672, %f2751;
	fma.rn.f32 	%f2753, %f2645, %f2673, %f2752;
	fma.rn.f32 	%f2754, %f2646, %f2674, %f2753;
	fma.rn.f32 	%f2755, %f2647, %f2659, %f2582;
	fma.rn.f32 	%f2756, %f2648, %f2660, %f2755;
	fma.rn.f32 	%f2757, %f2649, %f2661, %f2756;
	fma.rn.f32 	%f2758, %f2650, %f2662, %f2757;
	fma.rn.f32 	%f2759, %f2647, %f2663, %f2586;
	fma.rn.f32 	%f2760, %f2648, %f2664, %f2759;
	fma.rn.f32 	%f2761, %f2649, %f2665, %f2760;
	fma.rn.f32 	%f2762, %f2650, %f2666, %f2761;
	fma.rn.f32 	%f2763, %f2647, %f2667, %f2590;
	fma.rn.f32 	%f2764, %f2648, %f2668, %f2763;
	fma.rn.f32 	%f2765, %f2649, %f2669, %f2764;
	fma.rn.f32 	%f2766, %f2650, %f2670, %f2765;
	fma.rn.f32 	%f2767, %f2647, %f2671, %f2594;
	fma.rn.f32 	%f2768, %f2648, %f2672, %f2767;
	fma.rn.f32 	%f2769, %f2649, %f2673, %f2768;
	fma.rn.f32 	%f2770, %f2650, %f2674, %f2769;
	fma.rn.f32 	%f2771, %f2651, %f2659, %f2598;
	fma.rn.f32 	%f2772, %f2652, %f2660, %f2771;
	fma.rn.f32 	%f2773, %f2653, %f2661, %f2772;
	fma.rn.f32 	%f2774, %f2654, %f2662, %f2773;
	fma.rn.f32 	%f2775, %f2651, %f2663, %f2602;
	fma.rn.f32 	%f2776, %f2652, %f2664, %f2775;
	fma.rn.f32 	%f2777, %f2653, %f2665, %f2776;
	fma.rn.f32 	%f2778, %f2654, %f2666, %f2777;
	fma.rn.f32 	%f2779, %f2651, %f2667, %f2606;
	fma.rn.f32 	%f2780, %f2652, %f2668, %f2779;
	fma.rn.f32 	%f2781, %f2653, %f2669, %f2780;
	fma.rn.f32 	%f2782, %f2654, %f2670, %f2781;
	fma.rn.f32 	%f2783, %f2651, %f2671, %f2610;
	fma.rn.f32 	%f2784, %f2652, %f2672, %f2783;
	fma.rn.f32 	%f2785, %f2653, %f2673, %f2784;
	fma.rn.f32 	%f2786, %f2654, %f2674, %f2785;
	fma.rn.f32 	%f2787, %f2655, %f2659, %f2614;
	fma.rn.f32 	%f2788, %f2656, %f2660, %f2787;
	fma.rn.f32 	%f2789, %f2657, %f2661, %f2788;
	fma.rn.f32 	%f2790, %f2658, %f2662, %f2789;
	fma.rn.f32 	%f2791, %f2655, %f2663, %f2618;
	fma.rn.f32 	%f2792, %f2656, %f2664, %f2791;
	fma.rn.f32 	%f2793, %f2657, %f2665, %f2792;
	fma.rn.f32 	%f2794, %f2658, %f2666, %f2793;
	fma.rn.f32 	%f2795, %f2655, %f2667, %f2622;
	fma.rn.f32 	%f2796, %f2656, %f2668, %f2795;
	fma.rn.f32 	%f2797, %f2657, %f2669, %f2796;
	fma.rn.f32 	%f2798, %f2658, %f2670, %f2797;
	fma.rn.f32 	%f2799, %f2655, %f2671, %f2626;
	fma.rn.f32 	%f2800, %f2656, %f2672, %f2799;
	fma.rn.f32 	%f2801, %f2657, %f2673, %f2800;
	fma.rn.f32 	%f2802, %f2658, %f2674, %f2801;
	ld.shared.f32 	%f2803, [%r64+15360];
	ld.shared.f32 	%f2804, [%r64+15616];
	ld.shared.f32 	%f2805, [%r64+15872];
	ld.shared.f32 	%f2806, [%r64+16128];
	ld.shared.f32 	%f2807, [%r64+15364];
	ld.shared.f32 	%f2808, [%r64+15620];
	ld.shared.f32 	%f2809, [%r64+15876];
	ld.shared.f32 	%f2810, [%r64+16132];
	ld.shared.f32 	%f2811, [%r64+15368];
	ld.shared.f32 	%f2812, [%r64+15624];
	ld.shared.f32 	%f2813, [%r64+15880];
	ld.shared.f32 	%f2814, [%r64+16136];
	ld.shared.f32 	%f2815, [%r64+15372];
	ld.shared.f32 	%f2816, [%r64+15628];
	ld.shared.f32 	%f2817, [%r64+15884];
	ld.shared.f32 	%f2818, [%r64+16140];
	ld.shared.f32 	%f2819, [%r64+15376];
	ld.shared.f32 	%f2820, [%r64+15632];
	ld.shared.f32 	%f2821, [%r64+15888];
	ld.shared.f32 	%f2822, [%r64+16144];
	ld.shared.f32 	%f2823, [%r64+15380];
	ld.shared.f32 	%f2824, [%r64+15636];
	ld.shared.f32 	%f2825, [%r64+15892];
	ld.shared.f32 	%f2826, [%r64+16148];
	ld.shared.f32 	%f2827, [%r64+15384];
	ld.shared.f32 	%f2828, [%r64+15640];
	ld.shared.f32 	%f2829, [%r64+15896];
	ld.shared.f32 	%f2830, [%r64+16152];
	ld.shared.f32 	%f2831, [%r64+15388];
	ld.shared.f32 	%f2832, [%r64+15644];
	ld.shared.f32 	%f2833, [%r64+15900];
	ld.shared.f32 	%f2834, [%r64+16156];
	ld.shared.f32 	%f2835, [%r68+15360];
	ld.shared.f32 	%f2836, [%r68+15616];
	ld.shared.f32 	%f2837, [%r68+15872];
	ld.shared.f32 	%f2838, [%r68+16128];
	ld.shared.f32 	%f2839, [%r68+15364];
	ld.shared.f32 	%f2840, [%r68+15620];
	ld.shared.f32 	%f2841, [%r68+15876];
	ld.shared.f32 	%f2842, [%r68+16132];
	ld.shared.f32 	%f2843, [%r68+15368];
	ld.shared.f32 	%f2844, [%r68+15624];
	ld.shared.f32 	%f2845, [%r68+15880];
	ld.shared.f32 	%f2846, [%r68+16136];
	ld.shared.f32 	%f2847, [%r68+15372];
	ld.shared.f32 	%f2848, [%r68+15628];
	ld.shared.f32 	%f2849, [%r68+15884];
	ld.shared.f32 	%f2850, [%r68+16140];
	fma.rn.f32 	%f2851, %f2803, %f2835, %f2678;
	fma.rn.f32 	%f2852, %f2804, %f2836, %f2851;
	fma.rn.f32 	%f2853, %f2805, %f2837, %f2852;
	fma.rn.f32 	%f2979, %f2806, %f2838, %f2853;
	fma.rn.f32 	%f2854, %f2803, %f2839, %f2682;
	fma.rn.f32 	%f2855, %f2804, %f2840, %f2854;
	fma.rn.f32 	%f2856, %f2805, %f2841, %f2855;
	fma.rn.f32 	%f2980, %f2806, %f2842, %f2856;
	fma.rn.f32 	%f2857, %f2803, %f2843, %f2686;
	fma.rn.f32 	%f2858, %f2804, %f2844, %f2857;
	fma.rn.f32 	%f2859, %f2805, %f2845, %f2858;
	fma.rn.f32 	%f2981, %f2806, %f2846, %f2859;
	fma.rn.f32 	%f2860, %f2803, %f2847, %f2690;
	fma.rn.f32 	%f2861, %f2804, %f2848, %f2860;
	fma.rn.f32 	%f2862, %f2805, %f2849, %f2861;
	fma.rn.f32 	%f2982, %f2806, %f2850, %f2862;
	fma.rn.f32 	%f2863, %f2807, %f2835, %f2694;
	fma.rn.f32 	%f2864, %f2808, %f2836, %f2863;
	fma.rn.f32 	%f2865, %f2809, %f2837, %f2864;
	fma.rn.f32 	%f2983, %f2810, %f2838, %f2865;
	fma.rn.f32 	%f2866, %f2807, %f2839, %f2698;
	fma.rn.f32 	%f2867, %f2808, %f2840, %f2866;
	fma.rn.f32 	%f2868, %f2809, %f2841, %f2867;
	fma.rn.f32 	%f2984, %f2810, %f2842, %f2868;
	fma.rn.f32 	%f2869, %f2807, %f2843, %f2702;
	fma.rn.f32 	%f2870, %f2808, %f2844, %f2869;
	fma.rn.f32 	%f2871, %f2809, %f2845, %f2870;
	fma.rn.f32 	%f2985, %f2810, %f2846, %f2871;
	fma.rn.f32 	%f2872, %f2807, %f2847, %f2706;
	fma.rn.f32 	%f2873, %f2808, %f2848, %f2872;
	fma.rn.f32 	%f2874, %f2809, %f2849, %f2873;
	fma.rn.f32 	%f2986, %f2810, %f2850, %f2874;
	fma.rn.f32 	%f2875, %f2811, %f2835, %f2710;
	fma.rn.f32 	%f2876, %f2812, %f2836, %f2875;
	fma.rn.f32 	%f2877, %f2813, %f2837, %f2876;
	fma.rn.f32 	%f2987, %f2814, %f2838, %f2877;
	fma.rn.f32 	%f2878, %f2811, %f2839, %f2714;
	fma.rn.f32 	%f2879, %f2812, %f2840, %f2878;
	fma.rn.f32 	%f2880, %f2813, %f2841, %f2879;
	fma.rn.f32 	%f2988, %f2814, %f2842, %f2880;
	fma.rn.f32 	%f2881, %f2811, %f2843, %f2718;
	fma.rn.f32 	%f2882, %f2812, %f2844, %f2881;
	fma.rn.f32 	%f2883, %f2813, %f2845, %f2882;
	fma.rn.f32 	%f2989, %f2814, %f2846, %f2883;
	fma.rn.f32 	%f2884, %f2811, %f2847, %f2722;
	fma.rn.f32 	%f2885, %f2812, %f2848, %f2884;
	fma.rn.f32 	%f2886, %f2813, %f2849, %f2885;
	fma.rn.f32 	%f2990, %f2814, %f2850, %f2886;
	fma.rn.f32 	%f2887, %f2815, %f2835, %f2726;
	fma.rn.f32 	%f2888, %f2816, %f2836, %f2887;
	fma.rn.f32 	%f2889, %f2817, %f2837, %f2888;
	fma.rn.f32 	%f2991, %f2818, %f2838, %f2889;
	fma.rn.f32 	%f2890, %f2815, %f2839, %f2730;
	fma.rn.f32 	%f2891, %f2816, %f2840, %f2890;
	fma.rn.f32 	%f2892, %f2817, %f2841, %f2891;
	fma.rn.f32 	%f2992, %f2818, %f2842, %f2892;
	fma.rn.f32 	%f2893, %f2815, %f2843, %f2734;
	fma.rn.f32 	%f2894, %f2816, %f2844, %f2893;
	fma.rn.f32 	%f2895, %f2817, %f2845, %f2894;
	fma.rn.f32 	%f2993, %f2818, %f2846, %f2895;
	fma.rn.f32 	%f2896, %f2815, %f2847, %f2738;
	fma.rn.f32 	%f2897, %f2816, %f2848, %f2896;
	fma.rn.f32 	%f2898, %f2817, %f2849, %f2897;
	fma.rn.f32 	%f2994, %f2818, %f2850, %f2898;
	fma.rn.f32 	%f2899, %f2819, %f2835, %f2742;
	fma.rn.f32 	%f2900, %f2820, %f2836, %f2899;
	fma.rn.f32 	%f2901, %f2821, %f2837, %f2900;
	fma.rn.f32 	%f2995, %f2822, %f2838, %f2901;
	fma.rn.f32 	%f2902, %f2819, %f2839, %f2746;
	fma.rn.f32 	%f2903, %f2820, %f2840, %f2902;
	fma.rn.f32 	%f2904, %f2821, %f2841, %f2903;
	fma.rn.f32 	%f2996, %f2822, %f2842, %f2904;
	fma.rn.f32 	%f2905, %f2819, %f2843, %f2750;
	fma.rn.f32 	%f2906, %f2820, %f2844, %f2905;
	fma.rn.f32 	%f2907, %f2821, %f2845, %f2906;
	fma.rn.f32 	%f2997, %f2822, %f2846, %f2907;
	fma.rn.f32 	%f2908, %f2819, %f2847, %f2754;
	fma.rn.f32 	%f2909, %f2820, %f2848, %f2908;
	fma.rn.f32 	%f2910, %f2821, %f2849, %f2909;
	fma.rn.f32 	%f2998, %f2822, %f2850, %f2910;
	fma.rn.f32 	%f2911, %f2823, %f2835, %f2758;
	fma.rn.f32 	%f2912, %f2824, %f2836, %f2911;
	fma.rn.f32 	%f2913, %f2825, %f2837, %f2912;
	fma.rn.f32 	%f2999, %f2826, %f2838, %f2913;
	fma.rn.f32 	%f2914, %f2823, %f2839, %f2762;
	fma.rn.f32 	%f2915, %f2824, %f2840, %f2914;
	fma.rn.f32 	%f2916, %f2825, %f2841, %f2915;
	fma.rn.f32 	%f3000, %f2826, %f2842, %f2916;
	fma.rn.f32 	%f2917, %f2823, %f2843, %f2766;
	fma.rn.f32 	%f2918, %f2824, %f2844, %f2917;
	fma.rn.f32 	%f2919, %f2825, %f2845, %f2918;
	fma.rn.f32 	%f3001, %f2826, %f2846, %f2919;
	fma.rn.f32 	%f2920, %f2823, %f2847, %f2770;
	fma.rn.f32 	%f2921, %f2824, %f2848, %f2920;
	fma.rn.f32 	%f2922, %f2825, %f2849, %f2921;
	fma.rn.f32 	%f3002, %f2826, %f2850, %f2922;
	fma.rn.f32 	%f2923, %f2827, %f2835, %f2774;
	fma.rn.f32 	%f2924, %f2828, %f2836, %f2923;
	fma.rn.f32 	%f2925, %f2829, %f2837, %f2924;
	fma.rn.f32 	%f3003, %f2830, %f2838, %f2925;
	fma.rn.f32 	%f2926, %f2827, %f2839, %f2778;
	fma.rn.f32 	%f2927, %f2828, %f2840, %f2926;
	fma.rn.f32 	%f2928, %f2829, %f2841, %f2927;
	fma.rn.f32 	%f3004, %f2830, %f2842, %f2928;
	fma.rn.f32 	%f2929, %f2827, %f2843, %f2782;
	fma.rn.f32 	%f2930, %f2828, %f2844, %f2929;
	fma.rn.f32 	%f2931, %f2829, %f2845, %f2930;
	fma.rn.f32 	%f3005, %f2830, %f2846, %f2931;
	fma.rn.f32 	%f2932, %f2827, %f2847, %f2786;
	fma.rn.f32 	%f2933, %f2828, %f2848, %f2932;
	fma.rn.f32 	%f2934, %f2829, %f2849, %f2933;
	fma.rn.f32 	%f3006, %f2830, %f2850, %f2934;
	fma.rn.f32 	%f2935, %f2831, %f2835, %f2790;
	fma.rn.f32 	%f2936, %f2832, %f2836, %f2935;
	fma.rn.f32 	%f2937, %f2833, %f2837, %f2936;
	fma.rn.f32 	%f3007, %f2834, %f2838, %f2937;
	fma.rn.f32 	%f2938, %f2831, %f2839, %f2794;
	fma.rn.f32 	%f2939, %f2832, %f2840, %f2938;
	fma.rn.f32 	%f2940, %f2833, %f2841, %f2939;
	fma.rn.f32 	%f3008, %f2834, %f2842, %f2940;
	fma.rn.f32 	%f2941, %f2831, %f2843, %f2798;
	fma.rn.f32 	%f2942, %f2832, %f2844, %f2941;
	fma.rn.f32 	%f2943, %f2833, %f2845, %f2942;
	fma.rn.f32 	%f3009, %f2834, %f2846, %f2943;
	fma.rn.f32 	%f2944, %f2831, %f2847, %f2802;
	fma.rn.f32 	%f2945, %f2832, %f2848, %f2944;
	fma.rn.f32 	%f2946, %f2833, %f2849, %f2945;
	fma.rn.f32 	%f3010, %f2834, %f2850, %f2946;
	bar.sync 	0;
	add.s32 	%r97, %r97, 1;
	setp.ne.s32 	%p8, %r97, 0;
	shl.b32 	%r69, %r86, 6;
	add.s32 	%r96, %r96, %r69;
	add.s32 	%r95, %r95, 64;
	add.s32 	%r94, %r94, 64;
	add.s32 	%r93, %r93, 64;
	@%p8 bra 	$L__BB0_2;
$L__BB0_9:
	ld.param.u32 	%r87, [_Z6matmulPfPKfS1_iii_param_4];
	ld.param.u32 	%r82, [_Z6matmulPfPKfS1_iii_param_3];
	mov.u32 	%r70, %ctaid.y;
	shl.b32 	%r71, %r70, 6;
	mov.u32 	%r72, %tid.y;
	shl.b32 	%r73, %r72, 3;
	add.s32 	%r22, %r71, %r73;
	setp.ge.s32 	%p9, %r22, %r82;
	mov.u32 	%r74, %ctaid.x;
	shl.b32 	%r75, %r74, 6;
	mov.u32 	%r76, %tid.x;
	shl.b32 	%r77, %r76, 2;
	add.s32 	%r78, %r75, %r77;
	add.s32 	%r79, %r78, 3;
	setp.ge.s32 	%p10, %r79, %r87;
	or.pred  	%p11, %p9, %p10;
	@%p11 bra 	$L__BB0_11;
	ld.param.u32 	%r88, [_Z6matmulPfPKfS1_iii_param_4];
	ld.param.u64 	%rd43, [_Z6matmulPfPKfS1_iii_param_0];
	mad.lo.s32 	%r80, %r22, %r88, %r78;
	cvta.to.global.u64 	%rd32, %rd43;
	mul.wide.s32 	%rd33, %r80, 4;
	add.s64 	%rd34, %rd32, %rd33;
	st.global.v4.f32 	[%rd34], {%f2979, %f2980, %f2981, %f2982};
	mul.wide.s32 	%rd35, %r88, 4;
	add.s64 	%rd36, %rd34, %rd35;
	st.global.v4.f32 	[%rd36], {%f2983, %f2984, %f2985, %f2986};
	add.s64 	%rd37, %rd36, %rd35;
	st.global.v4.f32 	[%rd37], {%f2987, %f2988, %f2989, %f2990};
	add.s64 	%rd38, %rd37, %rd35;
	st.global.v4.f32 	[%rd38], {%f2991, %f2992, %f2993, %f2994};
	add.s64 	%rd39, %rd38, %rd35;
	st.global.v4.f32 	[%rd39], {%f2995, %f2996, %f2997, %f2998};
	add.s64 	%rd40, %rd39, %rd35;
	st.global.v4.f32 	[%rd40], {%f2999, %f3000, %f3001, %f3002};
	add.s64 	%rd41, %rd40, %rd35;
	st.global.v4.f32 	[%rd41], {%f3003, %f3004, %f3005, %f3006};
	add.s64 	%rd42, %rd41, %rd35;
	st.global.v4.f32 	[%rd42], {%f3007, %f3008, %f3009, %f3010};
$L__BB0_11:
	ret;

}


// ===== COMPILED SASS (sm_100) =====

	.target	sm_100

	.elftype	@"ET_EXEC"


//--------------------- .note.nv.tkinfo           --------------------------
	.section	.note.nv.tkinfo,"",@"SHT_NOTE"
	.sectionflags	@"SHF_NOTE_NV_TKINFO"
	.tkinfo
        /*0018*/ 	.word	0x00000002
        /*0030*/ 	.string	""
        /*0030*/ 	.string	"ptxas"
        /*0030*/ 	.string	"Cuda compilation tools, release 13.0, V13.0.88"
        /*0030*/ 	.string	"Build cuda_13.0.r13.0/compiler.36424714_0"
        /*0030*/ 	.string	"-arch sm_100 -m 64 "



//--------------------- .note.nv.cuinfo           --------------------------
	.section	.note.nv.cuinfo,"",@"SHT_NOTE"
	.sectionflags	@"SHF_NOTE_NV_CUINFO"
        /*0018*/ 	.short	0x0002
        /*001a*/ 	.short	0x0064
        /*001c*/ 	.short	0x0082
	.zero		2


//--------------------- .nv.info                  --------------------------
	.section	.nv.info,"",@"SHT_CUDA_INFO"
	.align	4


	//----- nvinfo : EIATTR_REGCOUNT
	.align		4
        /*0000*/ 	.byte	0x04, 0x2f
        /*0002*/ 	.short	(.L_25 - .L_24)
	.align		4
.L_24:
        /*0004*/ 	.word	index@(_Z6matmulPfPKfS1_iii)
        /*0008*/ 	.word	0x00000050


	//----- nvinfo : EIATTR_FRAME_SIZE
	.align		4
.L_25:
        /*000c*/ 	.byte	0x04, 0x11
        /*000e*/ 	.short	(.L_27 - .L_26)
	.align		4
.L_26:
        /*0010*/ 	.word	index@(_Z6matmulPfPKfS1_iii)
        /*0014*/ 	.word	0x00000000


	//----- nvinfo : EIATTR_MIN_STACK_SIZE
	.align		4
.L_27:
        /*0018*/ 	.byte	0x04, 0x12
        /*001a*/ 	.short	(.L_29 - .L_28)
	.align		4
.L_28:
        /*001c*/ 	.word	index@(_Z6matmulPfPKfS1_iii)
        /*0020*/ 	.word	0x00000000
.L_29:


//--------------------- .nv.compat                --------------------------
	.section	.nv.compat,"",@"SHT_CUDA_COMPAT_INFO"
	.align	4
        /*0000*/ 	.byte	0x02, 0x09, 0x00, 0x00, 0x02, 0x02, 0x01, 0x00, 0x02, 0x05, 0x05, 0x00, 0x03, 0x07, 0x01, 0x01
        /*0010*/ 	.byte	0x02, 0x03, 0x00, 0x00, 0x02, 0x06, 0x01, 0x00, 0x04, 0x0b, 0x08, 0x00, 0x09, 0x00, 0x00, 0x00
        /*0020*/ 	.byte	0x00, 0x00, 0x00, 0x00


//--------------------- .nv.info._Z6matmulPfPKfS1_iii --------------------------
	.section	.nv.info._Z6matmulPfPKfS1_iii,"",@"SHT_CUDA_INFO"
	.sectionflags	@""
	.align	4


	//----- nvinfo : EIATTR_CUDA_API_VERSION
	.align		4
        /*0000*/ 	.byte	0x04, 0x37
        /*0002*/ 	.short	(.L_31 - .L_30)
.L_30:
        /*0004*/ 	.word	0x00000082


	//----- nvinfo : EIATTR_KPARAM_INFO
	.align		4
.L_31:
        /*0008*/ 	.byte	0x04, 0x17
        /*000a*/ 	.short	(.L_33 - .L_32)
.L_32:
        /*000c*/ 	.word	0x00000000
        /*0010*/ 	.short	0x0005
        /*0012*/ 	.short	0x0020
        /*0014*/ 	.byte	0x00, 0xf0, 0x11, 0x00


	//----- nvinfo : EIATTR_KPARAM_INFO
	.align		4
.L_33:
        /*0018*/ 	.byte	0x04, 0x17
        /*001a*/ 	.short	(.L_35 - .L_34)
.L_34:
        /*001c*/ 	.word	0x00000000
        /*0020*/ 	.short	0x0004
        /*0022*/ 	.short	0x001c
        /*0024*/ 	.byte	0x00, 0xf0, 0x11, 0x00


	//----- nvinfo : EIATTR_KPARAM_INFO
	.align		4
.L_35:
        /*0028*/ 	.byte	0x04, 0x17
        /*002a*/ 	.short	(.L_37 - .L_36)
.L_36:
        /*002c*/ 	.word	0x00000000
        /*0030*/ 	.short	0x0003
        /*0032*/ 	.short	0x0018
        /*0034*/ 	.byte	0x00, 0xf0, 0x11, 0x00


	//----- nvinfo : EIATTR_KPARAM_INFO
	.align		4
.L_37:
        /*0038*/ 	.byte	0x04, 0x17
        /*003a*/ 	.short	(.L_39 - .L_38)
.L_38:
        /*003c*/ 	.word	0x00000000
        /*0040*/ 	.short	0x0002
        /*0042*/ 	.short	0x0010
        /*0044*/ 	.byte	0x00, 0xf5, 0x21, 0x00


	//----- nvinfo : EIATTR_KPARAM_INFO
	.align		4
.L_39:
        /*0048*/ 	.byte	0x04, 0x17
        /*004a*/ 	.short	(.L_41 - .L_40)
.L_40:
        /*004c*/ 	.word	0x00000000
        /*0050*/ 	.short	0x0001
        /*0052*/ 	.short	0x0008
        /*0054*/ 	.byte	0x00, 0xf5, 0x21, 0x00


	//----- nvinfo : EIATTR_KPARAM_INFO
	.align		4
.L_41:
        /*0058*/ 	.byte	0x04, 0x17
        /*005a*/ 	.short	(.L_43 - .L_42)
.L_42:
        /*005c*/ 	.word	0x00000000
        /*0060*/ 	.short	0x0000
        /*0062*/ 	.short	0x0000
        /*0064*/ 	.byte	0x00, 0xf5, 0x21, 0x00


	//----- nvinfo : EIATTR_SPARSE_MMA_MASK
	.align		4
.L_43:
        /*0068*/ 	.byte	0x03, 0x50
        /*006a*/ 	.short	0x0000


	//----- nvinfo : EIATTR_MAXREG_COUNT
	.align		4
        /*006c*/ 	.byte	0x03, 0x1b
        /*006e*/ 	.short	0x00ff


	//----- nvinfo : EIATTR_NUM_BARRIERS
	.align		4
        /*0070*/ 	.byte	0x02, 0x4c
        /*0072*/ 	.byte	0x01
	.zero		1


	//----- nvinfo : EIATTR_MERCURY_ISA_VERSION
	.align		4
        /*0074*/ 	.byte	0x03, 0x5f
        /*0076*/ 	.short	0x0101


	//----- nvinfo : EIATTR_VRC_CTA_INIT_COUNT
	.align		4
        /*0078*/ 	.byte	0x02, 0x4a
	.zero		1
	.zero		1


	//----- nvinfo : EIATTR_EXIT_INSTR_OFFSETS
	.align		4
        /*007c*/ 	.byte	0x04, 0x1c
        /*007e*/ 	.short	(.L_45 - .L_44)


	//   ....[0]....
.L_44:
        /*0080*/ 	.word	0x000096c0


	//   ....[1]....
        /*0084*/ 	.word	0x000097f0


	//----- nvinfo : EIATTR_CRS_STACK_SIZE
	.align		4
.L_45:
        /*0088*/ 	.byte	0x04, 0x1e
        /*008a*/ 	.short	(.L_47 - .L_46)
.L_46:
        /*008c*/ 	.word	0x00000000


	//----- nvinfo : EIATTR_CBANK_PARAM_SIZE
	.align		4
.L_47:
        /*0090*/ 	.byte	0x03, 0x19
        /*0092*/ 	.short	0x0024


	//----- nvinfo : EIATTR_PARAM_CBANK
	.align		4
        /*0094*/ 	.byte	0x04, 0x0a
        /*0096*/ 	.short	(.L_49 - .L_48)
	.align		4
.L_48:
        /*0098*/ 	.word	index@(.nv.constant0._Z6matmulPfPKfS1_iii)
        /*009c*/ 	.short	0x0380
        /*009e*/ 	.short	0x0024


	//----- nvinfo : EIATTR_SW_WAR
	.align		4
.L_49:
        /*00a0*/ 	.byte	0x04, 0x36
        /*00a2*/ 	.short	(.L_51 - .L_50)
.L_50:
        /*00a4*/ 	.word	0x00000008
.L_51:


//--------------------- .nv.callgraph             --------------------------
	.section	.nv.callgraph,"",@"SHT_CUDA_CALLGRAPH"
	.align	4
	.sectionentsize	8
	.align		4
        /*0000*/ 	.word	0x00000000
	.align		4
        /*0004*/ 	.word	0xffffffff
	.align		4
        /*0008*/ 	.word	0x00000000
	.align		4
        /*000c*/ 	.word	0xfffffffe
	.align		4
        /*0010*/ 	.word	0x00000000
	.align		4
        /*0014*/ 	.word	0xfffffffd
	.align		4
        /*0018*/ 	.word	0x00000000
	.align		4
        /*001c*/ 	.word	0xfffffffc


//--------------------- .nv.constant4             --------------------------
	.section	.nv.constant4,"a",@progbits
	.align	8
	.align		8
.nv.constant4:
        /*0000*/ 	.dword	_ZN34_INTERNAL_02150aca_4_k_cu_3ba270ea4cuda3std3__45__cpo5beginE
	.align		8
        /*0008*/ 	.dword	_ZN34_INTERNAL_02150aca_4_k_cu_3ba270ea4cuda3std3__45__cpo3endE
	.align		8
        /*0010*/ 	.dword	_ZN34_INTERNAL_02150aca_4_k_cu_3ba270ea4cuda3std3__45__cpo6cbeginE
	.align		8
        /*0018*/ 	.dword	_ZN34_INTERNAL_02150aca_4_k_cu_3ba270ea4cuda3std3__45__cpo4cendE
	.align		8
        /*0020*/ 	.dword	_ZN34_INTERNAL_02150aca_4_k_cu_3ba270ea4cuda3std3__45__cpo6rbeginE
	.align		8
        /*0028*/ 	.dword	_ZN34_INTERNAL_02150aca_4_k_cu_3ba270ea4cuda3std3__45__cpo4rendE
	.align		8
        /*0030*/ 	.dword	_ZN34_INTERNAL_02150aca_4_k_cu_3ba270ea4cuda3std3__45__cpo7crbeginE
	.align		8
        /*0038*/ 	.dword	_ZN34_INTERNAL_02150aca_4_k_cu_3ba270ea4cuda3std3__45__cpo5crendE
	.align		8
        /*0040*/ 	.dword	_ZN34_INTERNAL_02150aca_4_k_cu_3ba270ea4cuda3std3__419piecewise_constructE
	.align		8
        /*0048*/ 	.dword	_ZN34_INTERNAL_02150aca_4_k_cu_3ba270ea4cuda3std6ranges3__45__cpo4swapE
	.align		8
        /*0050*/ 	.dword	_ZN34_INTERNAL_02150aca_4_k_cu_3ba270ea4cuda3std6ranges3__45__cpo9iter_moveE
	.align		8
        /*0058*/ 	.dword	_ZN34_INTERNAL_02150aca_4_k_cu_3ba270ea4cuda3std6ranges3__45__cpo5beginE
	.align		8
        /*0060*/ 	.dword	_ZN34_INTERNAL_02150aca_4_k_cu_3ba270ea4cuda3std6ranges3__45__cpo3endE
	.align		8
        /*0068*/ 	.dword	_ZN34_INTERNAL_02150aca_4_k_cu_3ba270ea4cuda3std6ranges3__45__cpo6cbeginE
	.align		8
        /*0070*/ 	.dword	_ZN34_INTERNAL_02150aca_4_k_cu_3ba270ea4cuda3std6ranges3__45__cpo4cendE
	.align		8
        /*0078*/ 	.dword	_ZN34_INTERNAL_02150aca_4_k_cu_3ba270ea4cuda3std6ranges3__45__cpo7advanceE
	.align		8
        /*0080*/ 	.dword	_ZN34_INTERNAL_02150aca_4_k_cu_3ba270ea4cuda3std6ranges3__45__cpo9iter_swapE
	.align		8
        /*0088*/ 	.dword	_ZN34_INTERNAL_02150aca_4_k_cu_3ba270ea4cuda3std6ranges3__45__cpo4nextE
	.align		8
        /*0090*/ 	.dword	_ZN34_INTERNAL_02150aca_4_k_cu_3ba270ea4cuda3std6ranges3__45__cpo4prevE
	.align		8
        /*0098*/ 	.dword	_ZN34_INTERNAL_02150aca_4_k_cu_3ba270ea4cuda3std6ranges3__45__cpo4dataE
	.align		8
        /*00a0*/ 	.dword	_ZN34_INTERNAL_02150aca_4_k_cu_3ba270ea4cuda3std6ranges3__45__cpo5cdataE
	.align		8
        /*00a8*/ 	.dword	_ZN34_INTERNAL_02150aca_4_k_cu_3ba270ea4cuda3std6ranges3__45__cpo4sizeE
	.align		8
        /*00b0*/ 	.dword	_ZN34_INTERNAL_02150aca_4_k_cu_3ba270ea4cuda3std6ranges3__45__cpo5ssizeE
	.align		8
        /*00b8*/ 	.dword	_ZN34_INTERNAL_02150aca_4_k_cu_3ba270ea4cuda3std6ranges3__45__cpo8distanceE


//--------------------- .text._Z6matmulPfPKfS1_iii --------------------------
	.section	.text._Z6matmulPfPKfS1_iii,"ax",@progbits
	.align	128
        .global         _Z6matmulPfPKfS1_iii
        .type           _Z6matmulPfPKfS1_iii,@function
        .size           _Z6matmulPfPKfS1_iii,(.L_x_9 - _Z6matmulPfPKfS1_iii)
        .other          _Z6matmulPfPKfS1_iii,@"STO_CUDA_ENTRY STV_DEFAULT"
_Z6matmulPfPKfS1_iii:
.text._Z6matmulPfPKfS1_iii:
[----:B------:R-:W-:Y:S01]  /*0000*/  LDC R1, c[0x0][0x37c] ;  /* 0x0000df00ff017b82 */ /* 0x000fe20000000800 */
[----:B------:R-:W0:Y:S07]  /*0010*/  LDCU UR7, c[0x0][0x3a0] ;  /* 0x00007400ff0777ac */ /* 0x000e2e0008000800 */
[----:B------:R-:W1:Y:S01]  /*0020*/  S2UR UR10, SR_CTAID.X ;  /* 0x00000000000a79c3 */ /* 0x000e620000002500 */
[----:B------:R-:W2:Y:S01]  /*0030*/  S2R R65, SR_TID.Y ;  /* 0x0000000000417919 */ /* 0x000ea20000002200 */
[----:B------:R-:W-:-:S02]  /*0040*/  CS2R R32, SRZ ;  /* 0x0000000000207805 */ /* 0x000fc4000001ff00 */
[----:B------:R-:W-:Y:S02]  /*0050*/  CS2R R34, SRZ ;  /* 0x0000000000227805 */ /* 0x000fe4000001ff00 */
[----:B------:R-:W-:Y:S01]  /*0060*/  CS2R R28, SRZ ;  /* 0x00000000001c7805 */ /* 0x000fe2000001ff00 */
[----:B------:R-:W3:Y:S01]  /*0070*/  S2R R64, SR_TID.X ;  /* 0x0000000000407919 */ /* 0x000ee20000002100 */
[----:B------:R-:W-:Y:S02]  /*0080*/  CS2R R30, SRZ ;  /* 0x00000000001e7805 */ /* 0x000fe4000001ff00 */
[----:B------:R-:W-:Y:S02]  /*0090*/  CS2R R24, SRZ ;  /* 0x0000000000187805 */ /* 0x000fe4000001ff00 */
[----:B------:R-:W-:Y:S02]  /*00a0*/  CS2R R26, SRZ ;  /* 0x00000000001a7805 */ /* 0x000fe4000001ff00 */
[----:B------:R-:W-:-:S02]  /*00b0*/  CS2R R20, SRZ ;  /* 0x0000000000147805 */ /* 0x000fc4000001ff00 */
[----:B------:R-:W-:Y:S02]  /*00c0*/  CS2R R22, SRZ ;  /* 0x0000000000167805 */ /* 0x000fe4000001ff00 */
[----:B------:R-:W-:Y:S02]  /*00d0*/  CS2R R16, SRZ ;  /* 0x0000000000107805 */ /* 0x000fe4000001ff00 */
[----:B------:R-:W-:Y:S02]  /*00e0*/  CS2R R18, SRZ ;  /* 0x0000000000127805 */ /* 0x000fe4000001ff00 */
[----:B------:R-:W-:Y:S02]  /*00f0*/  CS2R R12, SRZ ;  /* 0x00000000000c7805 */ /* 0x000fe4000001ff00 */
[----:B------:R-:W-:Y:S02]  /*0100*/  CS2R R14, SRZ ;  /* 0x00000000000e7805 */ /* 0x000fe4000001ff00 */
[----:B------:R-:W-:-:S02]  /*0110*/  CS2R R8, SRZ ;  /* 0x0000000000087805 */ /* 0x000fc4000001ff00 */
[----:B------:R-:W-:Y:S01]  /*0120*/  CS2R R10, SRZ ;  /* 0x00000000000a7805 */ /* 0x000fe2000001ff00 */
[----:B0-----:R-:W-:Y:S01]  /*0130*/  UIADD3 UR4, UPT, UPT, UR7, 0x3f, URZ ;  /* 0x0000003f07047890 */ /* 0x001fe2000fffe0ff */
[----:B------:R-:W-:Y:S02]  /*0140*/  CS2R R4, SRZ ;  /* 0x0000000000047805 */ /* 0x000fe4000001ff00 */
[----:B------:R-:W-:Y:S01]  /*0150*/  CS2R R6, SRZ ;  /* 0x0000000000067805 */ /* 0x000fe2000001ff00 */
[----:B------:R-:W0:Y:S01]  /*0160*/  LDCU.64 UR8, c[0x0][0x358] ;  /* 0x00006b00ff0877ac */ /* 0x000e220008000a00 */
[----:B------:R-:W-:-:S09]  /*0170*/  UISETP.GE.U32.AND UP0, UPT, UR4, 0x40, UPT ;  /* 0x000000400400788c */ /* 0x000fd2000bf06070 */
[----:B-123--:R-:W-:Y:S05]  /*0180*/  BRA.U !UP0, `(.L_x_0) ;  /* 0x0000009508247547 */ /* 0x00efea000b800000 */
[----:B------:R-:W1:Y:S01]  /*0190*/  S2R R37, SR_CTAID.Y ;  /* 0x0000000000257919 */ /* 0x000e620000002600 */
[----:B------:R-:W2:Y:S01]  /*01a0*/  S2UR UR6, SR_CgaCtaId ;  /* 0x00000000000679c3 */ /* 0x000ea20000008800 */
[----:B------:R-:W3:Y:S01]  /*01b0*/  LDCU UR11, c[0x0][0x39c] ;  /* 0x00007380ff0b77ac */ /* 0x000ee20008000800 */
[----:B------:R-:W-:Y:S01]  /*01c0*/  MOV R62, UR10 ;  /* 0x0000000a003e7c02 */ /* 0x000fe20008000f00 */
[----:B------:R-:W4:Y:S01]  /*01d0*/  S2R R0, SR_TID.Y ;  /* 0x0000000000007919 */ /* 0x000f220000002200 */
[C---:B------:R-:W-:Y:S01]  /*01e0*/  SHF.L.U32 R72, R65.reuse, 0x3, RZ ;  /* 0x0000000341487819 */ /* 0x040fe200000006ff */
[----:B------:R-:W-:Y:S01]  /*01f0*/  UMOV UR5, 0x400 ;  /* 0x0000040000057882 */ /* 0x000fe20000000000 */
[----:B------:R-:W-:Y:S01]  /*0200*/  SHF.L.U32 R63, R64, 0x2, RZ ;  /* 0x00000002403f7819 */ /* 0x000fe200000006ff */
[----:B------:R-:W0:Y:S01]  /*0210*/  S2R R2, SR_TID.X ;  /* 0x0000000000027919 */ /* 0x000e220000002100 */
[----:B------:R-:W-:Y:S01]  /*0220*/  HFMA2 R32, -RZ, RZ, 0, 0 ;  /* 0x00000000ff207431 */ /* 0x000fe200000001ff */
[----:B------:R-:W-:Y:S01]  /*0230*/  USHF.R.U32.HI UR4, URZ, 0x6, UR4 ;  /* 0x00000006ff047899 */ /* 0x000fe20008011604 */
[----:B------:R-:W0:Y:S03]  /*0240*/  LDCU UR12, c[0x0][0x39c] ;  /* 0x00007380ff0c77ac */ /* 0x000e260008000800 */
[----:B------:R-:W-:Y:S01]  /*0250*/  UIADD3 UR4, UPT, UPT, -UR4, URZ, URZ ;  /* 0x000000ff04047290 */ /* 0x000fe2000fffe1ff */
[----:B---3--:R-:W-:Y:S01]  /*0260*/  IMAD R3, R65, UR11, RZ ;  /* 0x0000000b41037c24 */ /* 0x008fe2000f8e02ff */
[----:B------:R-:W3:Y:S01]  /*0270*/  LDCU UR11, c[0x0][0x398] ;  /* 0x00007300ff0b77ac */ /* 0x000ee20008000800 */
[----:B--2---:R-:W-:-:S03]  /*0280*/  ULEA UR5, UR6, UR5, 0x18 ;  /* 0x0000000506057291 */ /* 0x004fc6000f8ec0ff */
[----:B------:R-:W-:-:S04]  /*0290*/  LEA R62, R62, R3, 0x3 ;  /* 0x000000033e3e7211 */ /* 0x000fc800078e18ff */
[----:B------:R-:W-:Y:S02]  /*02a0*/  LEA R62, R62, R63, 0x3 ;  /* 0x0000003f3e3e7211 */ /* 0x000fe400078e18ff */
[C---:B-1----:R-:W-:Y:S02]  /*02b0*/  LEA R36, R37.reuse, R72, 0x6 ;  /* 0x0000004825247211 */ /* 0x042fe400078e30ff */
[----:B------:R-:W-:Y:S02]  /*02c0*/  LEA R3, R37, R65, 0x3 ;  /* 0x0000004125037211 */ /* 0x000fe400078e18ff */
[----:B------:R-:W-:Y:S01]  /*02d0*/  LEA R37, R65, UR5, 0xb ;  /* 0x0000000541257c11 */ /* 0x000fe2000f8e58ff */
[----:B------:R-:W-:Y:S01]  /*02e0*/  IMAD R61, R36, UR7, R63 ;  /* 0x00000007243d7c24 */ /* 0x000fe2000f8e023f */
[----:B------:R-:W-:Y:S02]  /*02f0*/  SHF.L.U32 R3, R3, 0x3, RZ ;  /* 0x0000000303037819 */ /* 0x000fe400000006ff */
[----:B0--34-:R-:W-:-:S07]  /*0300*/  LEA R60, R64, R37, 0x4 ;  /* 0x00000025403c7211 */ /* 0x019fce00078e20ff */
.L_x_7:
[----:B------:R-:W0:Y:S01]  /*0310*/  LDC R67, c[0x0][0x3a0] ;  /* 0x0000e800ff437b82 */ /* 0x000e220000000800 */
[----:B------:R-:W-:Y:S01]  /*0320*/  IADD3 R36, PT, PT, R63, 0x3, RZ ;  /* 0x000000033f247810 */ /* 0x000fe20007ffe0ff */
[----:B------:R-:W-:Y:S03]  /*0330*/  BSSY.RECONVERGENT B0, `(.L_x_1) ;  /* 0x0000026000007945 */ /* 0x000fe60003800200 */
[----:B0-----:R-:W-:-:S04]  /*0340*/  ISETP.GE.AND P0, PT, R36, R67, PT ;  /* 0x000000432400720c */ /* 0x001fc80003f06270 */
[----:B------:R-:W-:-:S13]  /*0350*/  ISETP.GE.OR P0, PT, R3, UR11, P0 ;  /* 0x0000000b03007c0c */ /* 0x000fda0008706670 */
[----:B-1----:R-:W-:Y:S05]  /*0360*/  @P0 BRA `(.L_x_2) ;  /* 0x0000000000680947 */ /* 0x002fea0003800000 */
[----:B------:R-:W0:Y:S02]  /*0370*/  LDC.64 R36, c[0x0][0x388] ;  /* 0x0000e200ff247b82 */ /* 0x000e240000000a00 */
[----:B0-----:R-:W-:-:S05]  /*0380*/  IMAD.WIDE R36, R61, 0x4, R36 ;  /* 0x000000043d247825 */ /* 0x001fca00078e0224 */
[----:B------:R-:W2:Y:S01]  /*0390*/  LDG.E.128 R48, desc[UR8][R36.64] ;  /* 0x0000000824307981 */ /* 0x000ea2000c1e1d00 */
[----:B------:R-:W-:-:S04]  /*03a0*/  IMAD.WIDE R52, R67, 0x4, R36 ;  /* 0x0000000443347825 */ /* 0x000fc800078e0224 */
[C-C-:B------:R-:W-:Y:S02]  /*03b0*/  IMAD.WIDE R56, R67.reuse, 0x8, R36.reuse ;  /* 0x0000000843387825 */ /* 0x140fe400078e0224 */
[----:B------:R-:W3:Y:S02]  /*03c0*/  LDG.E.128 R52, desc[UR8][R52.64] ;  /* 0x0000000834347981 */ /* 0x000ee4000c1e1d00 */
[C-C-:B------:R-:W-:Y:S02]  /*03d0*/  IMAD.WIDE R38, R67.reuse, 0xc, R36.reuse ;  /* 0x0000000c43267825 */ /* 0x140fe400078e0224 */
[----:B------:R-:W4:Y:S02]  /*03e0*/  LDG.E.128 R56, desc[UR8][R56.64] ;  /* 0x0000000838387981 */ /* 0x000f24000c1e1d00 */
[----:B------:R-:W-:-:S04]  /*03f0*/  IMAD.WIDE R40, R67, 0x10, R36 ;  /* 0x0000001043287825 */ /* 0x000fc800078e0224 */
[C-C-:B------:R-:W-:Y:S02]  /*0400*/  IMAD.WIDE R44, R67.reuse, 0x14, R36.reuse ;  /* 0x00000014432c7825 */ /* 0x140fe400078e0224 */
[----:B------:R-:W5:Y:S02]  /*0410*/  LDG.E.128 R40, desc[UR8][R40.64] ;  /* 0x0000000828287981 */ /* 0x000f64000c1e1d00 */
[C-C-:B------:R-:W-:Y:S02]  /*0420*/  IMAD.WIDE R70, R67.reuse, 0x18, R36.reuse ;  /* 0x0000001843467825 */ /* 0x140fe400078e0224 */
[----:B------:R-:W5:Y:S02]  /*0430*/  LDG.E.128 R44, desc[UR8][R44.64] ;  /* 0x000000082c2c7981 */ /* 0x000f64000c1e1d00 */
[----:B------:R-:W-:Y:S02]  /*0440*/  IMAD.WIDE R68, R67, 0x1c, R36 ;  /* 0x0000001c43447825 */ /* 0x000fe400078e0224 */
[----:B------:R-:W5:Y:S04]  /*0450*/  LDG.E.128 R36, desc[UR8][R38.64] ;  /* 0x0000000826247981 */ /* 0x000f68000c1e1d00 */
[----:B--2---:R0:W-:Y:S04]  /*0460*/  STS.128 [R60], R48 ;  /* 0x000000303c007388 */ /* 0x0041e80000000c00 */
[----:B---3--:R1:W-:Y:S04]  /*0470*/  STS.128 [R60+0x100], R52 ;  /* 0x000100343c007388 */ /* 0x0083e80000000c00 */
[----:B0-----:R-:W2:Y:S04]  /*0480*/  LDG.E.128 R48, desc[UR8][R70.64] ;  /* 0x0000000846307981 */ /* 0x001ea8000c1e1d00 */
[----:B-1----:R-:W3:Y:S04]  /*0490*/  LDG.E.128 R52, desc[UR8][R68.64] ;  /* 0x0000000844347981 */ /* 0x002ee8000c1e1d00 */
[----:B----4-:R0:W-:Y:S04]  /*04a0*/  STS.128 [R60+0x200], R56 ;  /* 0x000200383c007388 */ /* 0x0101e80000000c00 */
[----:B-----5:R0:W-:Y:S04]  /*04b0*/  STS.128 [R60+0x300], R36 ;  /* 0x000300243c007388 */ /* 0x0201e80000000c00 */
[----:B------:R0:W-:Y:S04]  /*04c0*/  STS.128 [R60+0x400], R40 ;  /* 0x000400283c007388 */ /* 0x0001e80000000c00 */
[----:B------:R0:W-:Y:S04]  /*04d0*/  STS.128 [R60+0x500], R44 ;  /* 0x0005002c3c007388 */ /* 0x0001e80000000c00 */
[----:B--2---:R0:W-:Y:S04]  /*04e0*/  STS.128 [R60+0x600], R48 ;  /* 0x000600303c007388 */ /* 0x0041e80000000c00 */
[----:B---3--:R0:W-:Y:S01]  /*04f0*/  STS.128 [R60+0x700], R52 ;  /* 0x000700343c007388 */ /* 0x0081e20000000c00 */
[----:B------:R-:W-:Y:S05]  /*0500*/  BRA `(.L_x_3) ;  /* 0x0000000000207947 */ /* 0x000fea0003800000 */
.L_x_2:
[----:B------:R1:W-:Y:S04]  /*0510*/  STS.128 [R60], RZ ;  /* 0x000000ff3c007388 */ /* 0x0003e80000000c00 */
[----:B------:R1:W-:Y:S04]  /*0520*/  STS.128 [R60+0x100], RZ ;  /* 0x000100ff3c007388 */ /* 0x0003e80000000c00 */
[----:B------:R1:W-:Y:S04]  /*0530*/  STS.128 [R60+0x200], RZ ;  /* 0x000200ff3c007388 */ /* 0x0003e80000000c00 */
[----:B------:R1:W-:Y:S04]  /*0540*/  STS.128 [R60+0x300], RZ ;  /* 0x000300ff3c007388 */ /* 0x0003e80000000c00 */
[----:B------:R1:W-:Y:S04]  /*0550*/  STS.128 [R60+0x400], RZ ;  /* 0x000400ff3c007388 */ /* 0x0003e80000000c00 */
[----:B------:R1:W-:Y:S04]  /*0560*/  STS.128 [R60+0x500], RZ ;  /* 0x000500ff3c007388 */ /* 0x0003e80000000c00 */
[----:B------:R1:W-:Y:S04]  /*0570*/  STS.128 [R60+0x600], RZ ;  /* 0x000600ff3c007388 */ /* 0x0003e80000000c00 */
[----:B------:R1:W-:Y:S02]  /*0580*/  STS.128 [R60+0x700], RZ ;  /* 0x000700ff3c007388 */ /* 0x0003e40000000c00 */
.L_x_3:
[----:B------:R-:W-:Y:S05]  /*0590*/  BSYNC.RECONVERGENT B0 ;  /* 0x0000000000007941 */ /* 0x000fea0003800200 */
.L_x_1:
[----:B------:R-:W0:Y:S01]  /*05a0*/  S2UR UR10, SR_CTAID.X ;  /* 0x00000000000a79c3 */ /* 0x000e220000002500 */
[----:B------:R-:W-:Y:S01]  /*05b0*/  UMOV UR6, 0x400 ;  /* 0x0000040000067882 */ /* 0x000fe20000000000 */
[----:B------:R-:W-:Y:S01]  /*05c0*/  BSSY.RECONVERGENT B0, `(.L_x_4) ;  /* 0x0000035000007945 */ /* 0x000fe20003800200 */
[----:B------:R-:W-:-:S05]  /*05d0*/  UIADD3 UR5, UPT, UPT, UR6, 0x4000, URZ ;  /* 0x0000400006057890 */ /* 0x000fca000fffe0ff */
[----:B------:R-:W2:Y:S01]  /*05e0*/  S2UR UR7, SR_CgaCtaId ;  /* 0x00000000000779c3 */ /* 0x000ea20000008800 */
[----:B0-----:R-:W-:-:S04]  /*05f0*/  MOV R37, UR10 ;  /* 0x0000000a00257c02 */ /* 0x001fc80008000f00 */
[----:B------:R-:W-:-:S04]  /*0600*/  LEA R36, R37, R64, 0x4 ;  /* 0x0000004025247211 */ /* 0x000fc800078e20ff */
[----:B------:R-:W-:Y:S01]  /*0610*/  LEA R36, R36, 0x3, 0x2 ;  /* 0x0000000324247811 */ /* 0x000fe200078e10ff */
[----:B--2---:R-:W-:-:S03]  /*0620*/  ULEA UR5, UR7, UR5, 0x18 ;  /* 0x0000000507057291 */ /* 0x004fc6000f8ec0ff */
[----:B------:R-:W-:-:S03]  /*0630*/  ISETP.GE.AND P0, PT, R36, UR12, PT ;  /* 0x0000000c24007c0c */ /* 0x000fc6000bf06270 */
[----:B------:R-:W-:Y:S02]  /*0640*/  LEA R73, R65, UR5, 0xb ;  /* 0x0000000541497c11 */ /* 0x000fe4000f8e58ff */
[----:B------:R-:W-:Y:S02]  /*0650*/  ISETP.GE.OR P0, PT, R72, R67, P0 ;  /* 0x000000434800720c */ /* 0x000fe40000706670 */
[----:B------:R-:W-:-:S11]  /*0660*/  LEA R73, R64, R73, 0x4 ;  /* 0x0000004940497211 */ /* 0x000fd600078e20ff */
[----:B------:R-:W-:Y:S05]  /*0670*/  @P0 BRA `(.L_x_5) ;  /* 0x0000000000840947 */ /* 0x000fea0003800000 */
[----:B------:R-:W0:Y:S01]  /*0680*/  LDC.64 R64, c[0x0][0x390] ;  /* 0x0000e400ff407b82 */ /* 0x000e220000000a00 */
[----:B------:R-:W-:Y:S02]  /*0690*/  MOV R39, UR12 ;  /* 0x0000000c00277c02 */ /* 0x000fe40008000f00 */
[----:B------:R-:W-:Y:S02]  /*06a0*/  MOV R37, UR12 ;  /* 0x0000000c00257c02 */ /* 0x000fe40008000f00 */
[----:B------:R-:W-:Y:S01]  /*06b0*/  MOV R41, UR12 ;  /* 0x0000000c00297c02 */ /* 0x000fe20008000f00 */
[----:B0-----:R-:W-:-:S04]  /*06c0*/  IMAD.WIDE R64, R62, 0x4, R64 ;  /* 0x000000043e407825 */ /* 0x001fc800078e0240 */
[----:B------:R-:W-:Y:S01]  /*06d0*/  IMAD.WIDE R38, R39, 0x4, R64 ;  /* 0x0000000427267825 */ /* 0x000fe200078e0240 */
[----:B------:R-:W-:Y:S01]  /*06e0*/  MOV R45, UR12 ;  /* 0x0000000c002d7c02 */ /* 0x000fe20008000f00 */
[----:B------:R-:W2:Y:S02]  /*06f0*/  LDG.E.128 R64, desc[UR8][R64.64] ;  /* 0x0000000840407981 */ /* 0x000ea4000c1e1d00 */
[----:B------:R-:W-:Y:S01]  /*0700*/  IMAD.WIDE R36, R37, 0x4, R38 ;  /* 0x0000000425247825 */ /* 0x000fe200078e0226 */
[----:B------:R-:W-:Y:S01]  /*0710*/  MOV R49, UR12 ;  /* 0x0000000c00317c02 */ /* 0x000fe20008000f00 */
[----:B------:R-:W3:Y:S01]  /*0720*/  LDG.E.128 R68, desc[UR8][R38.64] ;  /* 0x0000000826447981 */ /* 0x000ee2000c1e1d00 */
[----:B------:R-:W-:Y:S02]  /*0730*/  MOV R53, UR12 ;  /* 0x0000000c00357c02 */ /* 0x000fe40008000f00 */
[----:B------:R-:W-:Y:S01]  /*0740*/  MOV R57, UR12 ;  /* 0x0000000c00397c02 */ /* 0x000fe20008000f00 */
[----:B------:R-:W-:-:S04]  /*0750*/  IMAD.WIDE R40, R41, 0x4, R36 ;  /* 0x0000000429287825 */ /* 0x000fc800078e0224 */
[----:B------:R-:W-:Y:S01]  /*0760*/  IMAD.WIDE R44, R45, 0x4, R40 ;  /* 0x000000042d2c7825 */ /* 0x000fe200078e0228 */
[----:B------:R-:W4:Y:S04]  /*0770*/  LDG.E.128 R36, desc[UR8][R36.64] ;  /* 0x0000000824247981 */ /* 0x000f28000c1e1d00 */
[----:B------:R-:W5:Y:S01]  /*0780*/  LDG.E.128 R40, desc[UR8][R40.64] ;  /* 0x0000000828287981 */ /* 0x000f62000c1e1d00 */
[----:B------:R-:W-:-:S03]  /*0790*/  IMAD.WIDE R48, R49, 0x4, R44 ;  /* 0x0000000431307825 */ /* 0x000fc600078e022c */
[----:B------:R-:W5:Y:S01]  /*07a0*/  LDG.E.128 R44, desc[UR8][R44.64] ;  /* 0x000000082c2c7981 */ /* 0x000f62000c1e1d00 */
[----:B------:R-:W-:-:S03]  /*07b0*/  IMAD.WIDE R52, R53, 0x4, R48 ;  /* 0x0000000435347825 */ /* 0x000fc600078e0230 */
[----:B------:R-:W5:Y:S01]  /*07c0*/  LDG.E.128 R48, desc[UR8][R48.64] ;  /* 0x0000000830307981 */ /* 0x000f62000c1e1d00 */
[----:B------:R-:W-:-:S03]  /*07d0*/  IMAD.WIDE R56, R57, 0x4, R52 ;  /* 0x0000000439387825 */ /* 0x000fc600078e0234 */
[----:B------:R-:W5:Y:S04]  /*07e0*/  LDG.E.128 R52, desc[UR8][R52.64] ;  /* 0x0000000834347981 */ /* 0x000f68000c1e1d00 */
[----:B------:R-:W5:Y:S04]  /*07f0*/  LDG.E.128 R56, desc[UR8][R56.64] ;  /* 0x0000000838387981 */ /* 0x000f68000c1e1d00 */
[----:B--2---:R2:W-:Y:S04]  /*0800*/  STS.128 [R73], R64 ;  /* 0x0000004049007388 */ /* 0x0045e80000000c00 */
[----:B---3--:R2:W-:Y:S04]  /*0810*/  STS.128 [R73+0x100], R68 ;  /* 0x0001004449007388 */ /* 0x0085e80000000c00 */
[----:B----4-:R2:W-:Y:S04]  /*0820*/  STS.128 [R73+0x200], R36 ;  /* 0x0002002449007388 */ /* 0x0105e80000000c00 */
[----:B-----5:R2:W-:Y:S04]  /*0830*/  STS.128 [R73+0x300], R40 ;  /* 0x0003002849007388 */ /* 0x0205e80000000c00 */
[----:B------:R2:W-:Y:S04]  /*0840*/  STS.128 [R73+0x400], R44 ;  /* 0x0004002c49007388 */ /* 0x0005e80000000c00 */
[----:B------:R2:W-:Y:S04]  /*0850*/  STS.128 [R73+0x500], R48 ;  /* 0x0005003049007388 */ /* 0x0005e80000000c00 */
[----:B------:R2:W-:Y:S04]  /*0860*/  STS.128 [R73+0x600], R52 ;  /* 0x0006003449007388 */ /* 0x0005e80000000c00 */
[----:B------:R2:W-:Y:S01]  /*0870*/  STS.128 [R73+0x700], R56 ;  /* 0x0007003849007388 */ /* 0x0005e20000000c00 */
[----:B------:R-:W-:Y:S05]  /*0880*/  BRA `(.L_x_6) ;  /* 0x0000000000207947 */ /* 0x000fea0003800000 */
.L_x_5:
        /* <DEDUP_REMOVED lines=8> */
.L_x_6:
[----:B------:R-:W-:Y:S05]  /*0910*/  BSYNC.RECONVERGENT B0 ;  /* 0x0000000000007941 */ /* 0x000fea0003800200 */
.L_x_4:
[----:B------:R-:W-:Y:S01]  /*0920*/  BAR.SYNC.DEFER_BLOCKING 0x0 ;  /* 0x0000000000007b1d */ /* 0x000fe20000010000 */
[----:B------:R-:W-:Y:S01]  /*0930*/  ULEA UR6, UR7, UR6, 0x18 ;  /* 0x0000000607067291 */ /* 0x000fe2000f8ec0ff */
[----:B--2---:R-:W-:Y:S01]  /*0940*/  MOV R65, R0 ;  /* 0x0000000000417202 */ /* 0x004fe20000000f00 */
[----:B------:R-:W-:Y:S01]  /*0950*/  UIADD3 UR4, UPT, UPT, UR4, 0x1, URZ ;  /* 0x0000000104047890 */ /* 0x000fe2000fffe0ff */
[----:B------:R-:W-:Y:S02]  /*0960*/  MOV R64, R2 ;  /* 0x0000000200407202 */ /* 0x000fe40000000f00 */
[----:B------:R-:W-:Y:S01]  /*0970*/  IADD3 R72, PT, PT, R72, 0x40, RZ ;  /* 0x0000004048487810 */ /* 0x000fe20007ffe0ff */
[----:B------:R-:W-:Y:S01]  /*0980*/  UISETP.NE.AND UP0, UPT, UR4, URZ, UPT ;  /* 0x000000ff0400728c */ /* 0x000fe2000bf05270 */
[----:B------:R-:W-:Y:S02]  /*0990*/  LEA R56, R65, UR6, 0xb ;  /* 0x0000000641387c11 */ /* 0x000fe4000f8e58ff */
[----:B------:R-:W-:-:S02]  /*09a0*/  LEA R57, R64, UR5, 0x4 ;  /* 0x0000000540397c11 */ /* 0x000fc4000f8e20ff */
[----:B------:R-:W-:Y:S01]  /*09b0*/  IADD3 R63, PT, PT, R63, 0x40, RZ ;  /* 0x000000403f3f7810 */ /* 0x000fe20007ffe0ff */
[----:B------:R-:W-:Y:S01]  /*09c0*/  IMAD R56, R65, -0x7e0, R56 ;  /* 0xfffff82041387824 */ /* 0x000fe200078e0238 */
[----:B------:R-:W-:Y:S01]  /*09d0*/  IADD3 R61, PT, PT, R61, 0x40, RZ ;  /* 0x000000403d3d7810 */ /* 0x000fe20007ffe0ff */
[----:B------:R-:W-:Y:S04]  /*09e0*/  LDS.128 R36, [R57] ;  /* 0x0000000039247984 */ /* 0x000fe80000000c00 */
[----:B------:R-:W2:Y:S04]  /*09f0*/  LDS.128 R40, [R56] ;  /* 0x0000000038287984 */ /* 0x000ea80000000c00 */
[----:B------:R-:W3:Y:S04]  /*0a00*/  LDS.128 R44, [R56+0x10] ;  /* 0x00001000382c7984 */ /* 0x000ee80000000c00 */
[----:B------:R-:W-:Y:S04]  /*0a10*/  LDS.128 R48, [R57+0x100] ;  /* 0x0001000039307984 */ /* 0x000fe80000000c00 */
[----:B------:R-:W4:Y:S01]  /*0a20*/  LDS.128 R52, [R56+0x100] ;  /* 0x0001000038347984 */ /* 0x000f220000000c00 */
[C---:B--2---:R-:W-:Y:S01]  /*0a30*/  FFMA R59, R40.reuse, R36, R32 ;  /* 0x00000024283b7223 */ /* 0x044fe20000000020 */
[C---:B------:R-:W-:Y:S01]  /*0a40*/  FFMA R32, R40.reuse, R37, R33 ;  /* 0x0000002528207223 */ /* 0x040fe20000000021 */
[CC--:B------:R-:W-:Y:S01]  /*0a50*/  FFMA R33, R40.reuse, R38.reuse, R34 ;  /* 0x0000002628217223 */ /* 0x0c0fe20000000022 */
[----:B------:R-:W-:Y:S01]  /*0a60*/  FFMA R40, R40, R39, R35 ;  /* 0x0000002728287223 */ /* 0x000fe20000000023 */
[C---:B------:R-:W-:Y:S01]  /*0a70*/  FFMA R35, R36.reuse, R41, R28 ;  /* 0x0000002924237223 */ /* 0x040fe2000000001c */
[C---:B------:R-:W-:Y:S01]  /*0a80*/  FFMA R28, R41.reuse, R37, R29 ;  /* 0x00000025291c7223 */ /* 0x040fe2000000001d */
[C---:B------:R-:W-:Y:S01]  /*0a90*/  FFMA R29, R41.reuse, R38, R30 ;  /* 0x00000026291d7223 */ /* 0x040fe2000000001e */
[C---:B------:R-:W-:Y:S01]  /*0aa0*/  FFMA R67, R36.reuse, R43, R20 ;  /* 0x0000002b24437223 */ /* 0x040fe20000000014 */
[----:B------:R-:W-:Y:S01]  /*0ab0*/  FFMA R30, R41, R39, R31 ;  /* 0x00000027291e7223 */ /* 0x000fe2000000001f */
[CC--:B------:R-:W-:Y:S01]  /*0ac0*/  FFMA R20, R43.reuse, R37.reuse, R21 ;  /* 0x000000252b147223 */ /* 0x0c0fe20000000015 */
[----:B------:R-:W-:Y:S01]  /*0ad0*/  FFMA R31, R36, R42, R24 ;  /* 0x0000002a241f7223 */ /* 0x000fe20000000018 */
[C---:B------:R-:W-:Y:S01]  /*0ae0*/  FFMA R25, R42.reuse, R37, R25 ;  /* 0x000000252a197223 */ /* 0x040fe20000000019 */
[CC--:B------:R-:W-:Y:S01]  /*0af0*/  FFMA R41, R42.reuse, R38.reuse, R26 ;  /* 0x000000262a297223 */ /* 0x0c0fe2000000001a */
[C---:B------:R-:W-:Y:S01]  /*0b00*/  FFMA R21, R43.reuse, R38, R22 ;  /* 0x000000262b157223 */ /* 0x040fe20000000016 */
[-C--:B------:R-:W-:Y:S01]  /*0b10*/  FFMA R42, R42, R39.reuse, R27 ;  /* 0x000000272a2a7223 */ /* 0x080fe2000000001b */
[----:B------:R-:W-:Y:S01]  /*0b20*/  FFMA R22, R43, R39, R23 ;  /* 0x000000272b167223 */ /* 0x000fe20000000017 */
[C---:B---3--:R-:W-:Y:S01]  /*0b30*/  FFMA R27, R44.reuse, R36, R16 ;  /* 0x000000242c1b7223 */ /* 0x048fe20000000010 */
[C---:B------:R-:W-:Y:S01]  /*0b40*/  FFMA R24, R44.reuse, R37, R17 ;  /* 0x000000252c187223 */ /* 0x040fe20000000011 */
[CC--:B------:R-:W-:Y:S01]  /*0b50*/  FFMA R43, R44.reuse, R38.reuse, R18 ;  /* 0x000000262c2b7223 */ /* 0x0c0fe20000000012 */
[----:B------:R-:W-:Y:S01]  /*0b60*/  FFMA R44, R44, R39, R19 ;  /* 0x000000272c2c7223 */ /* 0x000fe20000000013 */
[C---:B------:R-:W-:Y:S01]  /*0b70*/  FFMA R69, R36.reuse, R45, R12 ;  /* 0x0000002d24457223 */ /* 0x040fe2000000000c */
[----:B------:R-:W2:Y:S01]  /*0b80*/  LDS.128 R16, [R56+0x110] ;  /* 0x0001100038107984 */ /* 0x000ea20000000c00 */
[C---:B------:R-:W-:Y:S01]  /*0b90*/  FFMA R12, R45.reuse, R37, R13 ;  /* 0x000000252d0c7223 */ /* 0x040fe2000000000d */
[C---:B------:R-:W-:Y:S01]  /*0ba0*/  FFMA R13, R45.reuse, R38, R14 ;  /* 0x000000262d0d7223 */ /* 0x040fe2000000000e */
[----:B------:R-:W-:Y:S01]  /*0bb0*/  FFMA R14, R45, R39, R15 ;  /* 0x000000272d0e7223 */ /* 0x000fe2000000000f */
[C---:B------:R-:W-:Y:S01]  /*0bc0*/  FFMA R75, R36.reuse, R47, R4 ;  /* 0x0000002f244b7223 */ /* 0x040fe20000000004 */
[----:B------:R-:W-:Y:S01]  /*0bd0*/  FFMA R45, R36, R46, R8 ;  /* 0x0000002e242d7223 */ /* 0x000fe20000000008 */
[CC--:B------:R-:W-:Y:S01]  /*0be0*/  FFMA R71, R46.reuse, R37.reuse, R9 ;  /* 0x000000252e477223 */ /* 0x0c0fe20000000009 */
[C---:B0-----:R-:W-:Y:S01]  /*0bf0*/  FFMA R73, R46.reuse, R38, R10 ;  /* 0x000000262e497223 */ /* 0x041fe2000000000a */
[----:B------:R-:W-:Y:S01]  /*0c00*/  FFMA R4, R47, R37, R5 ;  /* 0x000000252f047223 */ /* 0x000fe20000000005 */
[----:B------:R-:W-:Y:S01]  /*0c10*/  FFMA R46, R46, R39, R11 ;  /* 0x000000272e2e7223 */ /* 0x000fe2000000000b */
[C---:B----4-:R-:W-:Y:S01]  /*0c20*/  FFMA R26, R55.reuse, R49, R20 ;  /* 0x00000031371a7223 */ /* 0x050fe20000000014 */
[CC--:B------:R-:W-:Y:S01]  /*0c30*/  FFMA R5, R55.reuse, R50.reuse, R21 ;  /* 0x0000003237057223 */ /* 0x0c0fe20000000015 */
[----:B------:R-:W-:Y:S01]  /*0c40*/  FFMA R34, R55, R51, R22 ;  /* 0x0000003337227223 */ /* 0x000fe20000000016 */
[----:B------:R-:W-:Y:S01]  /*0c50*/  LDS.128 R8, [R57+0x200] ;  /* 0x0002000039087984 */ /* 0x000fe20000000c00 */
[CC--:B------:R-:W-:Y:S01]  /*0c60*/  FFMA R32, R52.reuse, R49.reuse, R32 ;  /* 0x0000003134207223 */ /* 0x0c0fe20000000020 */
[----:B------:R-:W-:Y:S01]  /*0c70*/  FFMA R33, R52, R50, R33 ;  /* 0x0000003234217223 */ /* 0x000fe20000000021 */
[----:B------:R-:W-:Y:S01]  /*0c80*/  FFMA R25, R54, R49, R25 ;  /* 0x0000003136197223 */ /* 0x000fe20000000019 */
[----:B------:R-:W0:Y:S01]  /*0c90*/  LDS.128 R20, [R56+0x200] ;  /* 0x0002000038147984 */ /* 0x000e220000000c00 */
[C---:B------:R-:W-:Y:S01]  /*0ca0*/  FFMA R59, R52.reuse, R48, R59 ;  /* 0x00000030343b7223 */ /* 0x040fe2000000003b */
[----:B------:R-:W-:Y:S01]  /*0cb0*/  FFMA R40, R52, R51, R40 ;  /* 0x0000003334287223 */ /* 0x000fe20000000028 */
[C---:B------:R-:W-:Y:S01]  /*0cc0*/  FFMA R35, R48.reuse, R53, R35 ;  /* 0x0000003530237223 */ /* 0x040fe20000000023 */
[C---:B------:R-:W-:Y:S01]  /*0cd0*/  FFMA R28, R53.reuse, R49, R28 ;  /* 0x00000031351c7223 */ /* 0x040fe2000000001c */
[C---:B------:R-:W-:Y:S01]  /*0ce0*/  FFMA R29, R53.reuse, R50, R29 ;  /* 0x00000032351d7223 */ /* 0x040fe2000000001d */
[-C--:B------:R-:W-:Y:S01]  /*0cf0*/  FFMA R30, R53, R51.reuse, R30 ;  /* 0x00000033351e7223 */ /* 0x080fe2000000001e */
[----:B------:R-:W-:Y:S01]  /*0d00*/  FFMA R31, R48, R54, R31 ;  /* 0x00000036301f7223 */ /* 0x000fe2000000001f */
[C---:B------:R-:W-:Y:S01]  /*0d10*/  FFMA R41, R54.reuse, R50, R41 ;  /* 0x0000003236297223 */ /* 0x040fe20000000029 */
[----:B------:R-:W-:Y:S01]  /*0d20*/  FFMA R42, R54, R51, R42 ;  /* 0x00000033362a7223 */ /* 0x000fe2000000002a */
[----:B------:R-:W-:Y:S01]  /*0d30*/  FFMA R67, R48, R55, R67 ;  /* 0x0000003730437223 */ /* 0x000fe20000000043 */
[----:B------:R-:W-:Y:S01]  /*0d40*/  FFMA R6, R47, R38, R6 ;  /* 0x000000262f067223 */ /* 0x000fe20000000006 */
[C---:B--2---:R-:W-:Y:S01]  /*0d50*/  FFMA R27, R16.reuse, R48, R27 ;  /* 0x00000030101b7223 */ /* 0x044fe2000000001b */
[C---:B------:R-:W-:Y:S01]  /*0d60*/  FFMA R24, R16.reuse, R49, R24 ;  /* 0x0000003110187223 */ /* 0x040fe20000000018 */
[CC--:B------:R-:W-:Y:S01]  /*0d70*/  FFMA R43, R16.reuse, R50.reuse, R43 ;  /* 0x00000032102b7223 */ /* 0x0c0fe2000000002b */
[----:B------:R-:W-:Y:S01]  /*0d80*/  FFMA R44, R16, R51, R44 ;  /* 0x00000033102c7223 */ /* 0x000fe2000000002c */
[C---:B------:R-:W-:Y:S01]  /*0d90*/  FFMA R16, R17.reuse, R49, R12 ;  /* 0x0000003111107223 */ /* 0x040fe2000000000c */
[C---:B------:R-:W-:Y:S01]  /*0da0*/  FFMA R37, R17.reuse, R50, R13 ;  /* 0x0000003211257223 */ /* 0x040fe2000000000d */
[----:B------:R-:W-:Y:S01]  /*0db0*/  FFMA R36, R17, R51, R14 ;  /* 0x0000003311247223 */ /* 0x000fe2000000000e */
[C---:B------:R-:W-:Y:S01]  /*0dc0*/  FFMA R69, R48.reuse, R17, R69 ;  /* 0x0000001130457223 */ /* 0x040fe20000000045 */
[----:B------:R-:W2:Y:S01]  /*0dd0*/  LDS.128 R12, [R56+0x210] ;  /* 0x00021000380c7984 */ /* 0x000ea20000000c00 */
[C---:B------:R-:W-:Y:S01]  /*0de0*/  FFMA R45, R48.reuse, R18, R45 ;  /* 0x00000012302d7223 */ /* 0x040fe2000000002d */
[----:B------:R-:W-:Y:S01]  /*0df0*/  FFMA R75, R48, R19, R75 ;  /* 0x00000013304b7223 */ /* 0x000fe2000000004b */
[CC--:B------:R-:W-:Y:S01]  /*0e00*/  FFMA R71, R18.reuse, R49.reuse, R71 ;  /* 0x0000003112477223 */ /* 0x0c0fe20000000047 */
[C---:B------:R-:W-:Y:S01]  /*0e10*/  FFMA R48, R19.reuse, R49, R4 ;  /* 0x0000003113307223 */ /* 0x040fe20000000004 */
[CC--:B------:R-:W-:Y:S01]  /*0e20*/  FFMA R73, R18.reuse, R50.reuse, R73 ;  /* 0x0000003212497223 */ /* 0x0c0fe20000000049 */
[----:B------:R-:W-:Y:S01]  /*0e30*/  FFMA R46, R18, R51, R46 ;  /* 0x00000033122e7223 */ /* 0x000fe2000000002e */
[----:B------:R-:W-:Y:S01]  /*0e40*/  FFMA R6, R19, R50, R6 ;  /* 0x0000003213067223 */ /* 0x000fe20000000006 */
[C---:B0-----:R-:W-:Y:S01]  /*0e50*/  FFMA R4, R20.reuse, R9, R32 ;  /* 0x0000000914047223 */ /* 0x041fe20000000020 */
[C---:B------:R-:W-:Y:S01]  /*0e60*/  FFMA R49, R20.reuse, R10, R33 ;  /* 0x0000000a14317223 */ /* 0x040fe20000000021 */
[C---:B------:R-:W-:Y:S01]  /*0e70*/  FFMA R59, R20.reuse, R8, R59 ;  /* 0x00000008143b7223 */ /* 0x040fe2000000003b */
[----:B------:R-:W-:Y:S01]  /*0e80*/  FFMA R40, R20, R11, R40 ;  /* 0x0000000b14287223 */ /* 0x000fe20000000028 */
[C---:B------:R-:W-:Y:S01]  /*0e90*/  FFMA R35, R8.reuse, R21, R35 ;  /* 0x0000001508237223 */ /* 0x040fe20000000023 */
[C---:B------:R-:W-:Y:S01]  /*0ea0*/  FFMA R18, R21.reuse, R9, R28 ;  /* 0x0000000915127223 */ /* 0x040fe2000000001c */
[C---:B------:R-:W-:Y:S01]  /*0eb0*/  FFMA R17, R21.reuse, R10, R29 ;  /* 0x0000000a15117223 */ /* 0x040fe2000000001d */
[----:B------:R-:W-:Y:S01]  /*0ec0*/  FFMA R32, R21, R11, R30 ;  /* 0x0000000b15207223 */ /* 0x000fe2000000001e */
[----:B------:R-:W-:Y:S01]  /*0ed0*/  FFMA R33, R8, R22, R31 ;  /* 0x0000001608217223 */ /* 0x000fe2000000001f */
[C---:B------:R-:W-:Y:S01]  /*0ee0*/  FFMA R53, R22.reuse, R9, R25 ;  /* 0x0000000916357223 */ /* 0x040fe20000000019 */
[CC--:B------:R-:W-:Y:S01]  /*0ef0*/  FFMA R41, R22.reuse, R10.reuse, R41 ;  /* 0x0000000a16297223 */ /* 0x0c0fe20000000029 */
[----:B------:R-:W-:Y:S01]  /*0f00*/  FFMA R42, R22, R11, R42 ;  /* 0x0000000b162a7223 */ /* 0x000fe2000000002a */
[----:B------:R-:W-:Y:S01]  /*0f10*/  FFMA R67, R8, R23, R67 ;  /* 0x0000001708437223 */ /* 0x000fe20000000043 */
[C---:B------:R-:W-:Y:S01]  /*0f20*/  FFMA R52, R23.reuse, R9, R26 ;  /* 0x0000000917347223 */ /* 0x040fe2000000001a */
[C---:B------:R-:W-:Y:S01]  /*0f30*/  FFMA R55, R23.reuse, R10, R5 ;  /* 0x0000000a17377223 */ /* 0x040fe20000000005 */
[----:B------:R-:W-:Y:S01]  /*0f40*/  FFMA R34, R23, R11, R34 ;  /* 0x0000000b17227223 */ /* 0x000fe20000000022 */
[----:B------:R-:W-:Y:S04]  /*0f50*/  LDS.128 R28, [R56+0x310] ;  /* 0x00031000381c7984 */ /* 0x000fe80000000c00 */
[----:B------:R-:W0:Y:S01]  /*0f60*/  LDS.128 R20, [R57+0x300] ;  /* 0x0003000039147984 */ /* 0x000e220000000c00 */
[C---:B--2---:R-:W-:Y:S01]  /*0f70*/  FFMA R77, R12.reuse, R8, R27 ;  /* 0x000000080c4d7223 */ /* 0x044fe2000000001b */
[----:B------:R-:W-:Y:S01]  /*0f80*/  FFMA R54, R12, R9, R24 ;  /* 0x000000090c367223 */ /* 0x000fe20000000018 */
[C---:B------:R-:W-:Y:S01]  /*0f90*/  FFMA R69, R8.reuse, R13, R69 ;  /* 0x0000000d08457223 */ /* 0x040fe20000000045 */
[----:B------:R-:W2:Y:S01]  /*0fa0*/  LDS.128 R24, [R56+0x300] ;  /* 0x0003000038187984 */ /* 0x000ea20000000c00 */
[C---:B------:R-:W-:Y:S01]  /*0fb0*/  FFMA R45, R8.reuse, R14, R45 ;  /* 0x0000000e082d7223 */ /* 0x040fe2000000002d */
[----:B------:R-:W-:Y:S01]  /*0fc0*/  FFMA R75, R8, R15, R75 ;  /* 0x0000000f084b7223 */ /* 0x000fe2000000004b */
[----:B------:R-:W-:Y:S01]  /*0fd0*/  FFMA R8, R47, R39, R7 ;  /* 0x000000272f087223 */ /* 0x000fe20000000007 */
[CC--:B------:R-:W-:Y:S01]  /*0fe0*/  FFMA R43, R12.reuse, R10.reuse, R43 ;  /* 0x0000000a0c2b7223 */ /* 0x0c0fe2000000002b */
[----:B------:R-:W-:Y:S01]  /*0ff0*/  FFMA R44, R12, R11, R44 ;  /* 0x0000000b0c2c7223 */ /* 0x000fe2000000002c */
[----:B------:R-:W-:Y:S01]  /*1000*/  FFMA R16, R13, R9, R16 ;  /* 0x000000090d107223 */ /* 0x000fe20000000010 */
[----:B------:R-:W-:Y:S01]  /*1010*/  FFMA R8, R19, R51, R8 ;  /* 0x0000003313087223 */ /* 0x000fe20000000008 */
[CC--:B------:R-:W-:Y:S01]  /*1020*/  FFMA R37, R13.reuse, R10.reuse, R37 ;  /* 0x0000000a0d257223 */ /* 0x0c0fe20000000025 */
[----:B------:R-:W-:Y:S01]  /*1030*/  FFMA R36, R13, R11, R36 ;  /* 0x0000000b0d247223 */ /* 0x000fe20000000024 */
[C---:B------:R-:W-:Y:S01]  /*1040*/  FFMA R71, R14.reuse, R9, R71 ;  /* 0x000000090e477223 */ /* 0x040fe20000000047 */
[CC--:B------:R-:W-:Y:S01]  /*1050*/  FFMA R73, R14.reuse, R10.reuse, R73 ;  /* 0x0000000a0e497223 */ /* 0x0c0fe20000000049 */
[----:B------:R-:W-:Y:S01]  /*1060*/  FFMA R46, R14, R11, R46 ;  /* 0x0000000b0e2e7223 */ /* 0x000fe2000000002e */
[C---:B------:R-:W-:Y:S01]  /*1070*/  FFMA R48, R15.reuse, R9, R48 ;  /* 0x000000090f307223 */ /* 0x040fe20000000030 */
[C---:B------:R-:W-:Y:S01]  /*1080*/  FFMA R19, R15.reuse, R10, R6 ;  /* 0x0000000a0f137223 */ /* 0x040fe20000000006 */
[----:B------:R-:W-:-:S02]  /*1090*/  FFMA R58, R15, R11, R8 ;  /* 0x0000000b0f3a7223 */ /* 0x000fc40000000008 */
[----:B------:R-:W-:Y:S04]  /*10a0*/  LDS.128 R8, [R56+0x410] ;  /* 0x0004100038087984 */ /* 0x000fe80000000c00 */
[----:B------:R-:W-:Y:S01]  /*10b0*/  LDS.128 R12, [R56+0x400] ;  /* 0x00040000380c7984 */ /* 0x000fe20000000c00 */
[C---:B0-----:R-:W-:Y:S01]  /*10c0*/  FFMA R77, R28.reuse, R20, R77 ;  /* 0x000000141c4d7223 */ /* 0x041fe2000000004d */
[C---:B------:R-:W-:Y:S01]  /*10d0*/  FFMA R54, R28.reuse, R21, R54 ;  /* 0x000000151c367223 */ /* 0x040fe20000000036 */
[CC--:B------:R-:W-:Y:S01]  /*10e0*/  FFMA R43, R28.reuse, R22.reuse, R43 ;  /* 0x000000161c2b7223 */ /* 0x0c0fe2000000002b */
[----:B------:R-:W-:Y:S01]  /*10f0*/  FFMA R28, R28, R23, R44 ;  /* 0x000000171c1c7223 */ /* 0x000fe2000000002c */
[CC--:B------:R-:W-:Y:S01]  /*1100*/  FFMA R37, R29.reuse, R22.reuse, R37 ;  /* 0x000000161d257223 */ /* 0x0c0fe20000000025 */
[----:B------:R-:W-:Y:S01]  /*1110*/  FFMA R73, R30, R22, R73 ;  /* 0x000000161e497223 */ /* 0x000fe20000000049 */
[C---:B------:R-:W-:Y:S01]  /*1120*/  FFMA R44, R29.reuse, R21, R16 ;  /* 0x000000151d2c7223 */ /* 0x040fe20000000010 */
[C---:B------:R-:W-:Y:S01]  /*1130*/  FFMA R69, R20.reuse, R29, R69 ;  /* 0x0000001d14457223 */ /* 0x040fe20000000045 */
[----:B------:R-:W-:Y:S01]  /*1140*/  FFMA R36, R29, R23, R36 ;  /* 0x000000171d247223 */ /* 0x000fe20000000024 */
[----:B------:R-:W-:Y:S01]  /*1150*/  FFMA R45, R20, R30, R45 ;  /* 0x0000001e142d7223 */ /* 0x000fe2000000002d */
[C---:B------:R-:W-:Y:S01]  /*1160*/  FFMA R71, R30.reuse, R21, R71 ;  /* 0x000000151e477223 */ /* 0x040fe20000000047 */
[----:B------:R-:W-:Y:S01]  /*1170*/  FFMA R46, R30, R23, R46 ;  /* 0x000000171e2e7223 */ /* 0x000fe2000000002e */
[----:B------:R-:W-:Y:S01]  /*1180*/  FFMA R75, R20, R31, R75 ;  /* 0x0000001f144b7223 */ /* 0x000fe2000000004b */
[-C--:B------:R-:W-:Y:S01]  /*1190*/  FFMA R48, R31, R21.reuse, R48 ;  /* 0x000000151f307223 */ /* 0x080fe20000000030 */
[C---:B--2---:R-:W-:Y:S01]  /*11a0*/  FFMA R38, R24.reuse, R21, R4 ;  /* 0x0000001518267223 */ /* 0x044fe20000000004 */
[-C--:B------:R-:W-:Y:S01]  /*11b0*/  FFMA R49, R24, R22.reuse, R49 ;  /* 0x0000001618317223 */ /* 0x080fe20000000031 */
[----:B------:R-:W0:Y:S01]  /*11c0*/  LDS.128 R4, [R57+0x400] ;  /* 0x0004000039047984 */ /* 0x000e220000000c00 */
[-C--:B------:R-:W-:Y:S01]  /*11d0*/  FFMA R39, R25, R22.reuse, R17 ;  /* 0x0000001619277223 */ /* 0x080fe20000000011 */
[-C--:B------:R-:W-:Y:S01]  /*11e0*/  FFMA R41, R26, R22.reuse, R41 ;  /* 0x000000161a297223 */ /* 0x080fe20000000029 */
[----:B------:R-:W-:Y:S01]  /*11f0*/  FFMA R55, R27, R22, R55 ;  /* 0x000000161b377223 */ /* 0x000fe20000000037 */
[C---:B------:R-:W-:Y:S01]  /*1200*/  FFMA R59, R24.reuse, R20, R59 ;  /* 0x00000014183b7223 */ /* 0x040fe2000000003b */
        /* <DEDUP_REMOVED lines=8> */
[C---:B------:R-:W-:Y:S01]  /*1290*/  FFMA R52, R27.reuse, R21, R52 ;  /* 0x000000151b347223 */ /* 0x040fe20000000034 */
[-C--:B------:R-:W-:Y:S01]  /*12a0*/  FFMA R34, R27, R23.reuse, R34 ;  /* 0x000000171b227223 */ /* 0x080fe20000000022 */
[C---:B------:R-:W-:Y:S01]  /*12b0*/  FFMA R22, R31.reuse, R22, R19 ;  /* 0x000000161f167223 */ /* 0x040fe20000000013 */
[----:B------:R-:W-:Y:S01]  /*12c0*/  LDS.128 R24, [R57+0x500] ;  /* 0x0005000039187984 */ /* 0x000fe20000000c00 */
[----:B------:R-:W-:-:S03]  /*12d0*/  FFMA R58, R31, R23, R58 ;  /* 0x000000171f3a7223 */ /* 0x000fc6000000003a */
[----:B------:R-:W2:Y:S01]  /*12e0*/  LDS.128 R16, [R56+0x500] ;  /* 0x0005000038107984 */ /* 0x000ea20000000c00 */
[C---:B0-----:R-:W-:Y:S01]  /*12f0*/  FFMA R77, R8.reuse, R4, R77 ;  /* 0x00000004084d7223 */ /* 0x041fe2000000004d */
[C---:B------:R-:W-:Y:S01]  /*1300*/  FFMA R54, R8.reuse, R5, R54 ;  /* 0x0000000508367223 */ /* 0x040fe20000000036 */
[C---:B------:R-:W-:Y:S01]  /*1310*/  FFMA R43, R8.reuse, R6, R43 ;  /* 0x00000006082b7223 */ /* 0x040fe2000000002b */
[----:B------:R-:W-:Y:S01]  /*1320*/  FFMA R8, R8, R7, R28 ;  /* 0x0000000708087223 */ /* 0x000fe2000000001c */
[C---:B------:R-:W-:Y:S01]  /*1330*/  FFMA R59, R12.reuse, R4, R59 ;  /* 0x000000040c3b7223 */ /* 0x040fe2000000003b */
[----:B------:R-:W0:Y:S01]  /*1340*/  LDS.128 R28, [R56+0x510] ;  /* 0x00051000381c7984 */ /* 0x000e220000000c00 */
[C---:B------:R-:W-:Y:S01]  /*1350*/  FFMA R38, R12.reuse, R5, R38 ;  /* 0x000000050c267223 */ /* 0x040fe20000000026 */
[CC--:B------:R-:W-:Y:S01]  /*1360*/  FFMA R49, R12.reuse, R6.reuse, R49 ;  /* 0x000000060c317223 */ /* 0x0c0fe20000000031 */
        /* <DEDUP_REMOVED lines=24> */
[----:B------:R-:W-:Y:S01]  /*14f0*/  FFMA R5, R24, R17, R35 ;  /* 0x0000001118057223 */ /* 0x000fe20000000023 */
[C---:B------:R-:W-:Y:S01]  /*1500*/  FFMA R50, R17.reuse, R25, R50 ;  /* 0x0000001911327223 */ /* 0x040fe20000000032 */
[C---:B------:R-:W-:Y:S01]  /*1510*/  FFMA R9, R17.reuse, R26, R39 ;  /* 0x0000001a11097223 */ /* 0x040fe20000000027 */
[----:B------:R-:W-:Y:S01]  /*1520*/  FFMA R10, R17, R27, R32 ;  /* 0x0000001b110a7223 */ /* 0x000fe20000000020 */
[CC--:B------:R-:W-:Y:S01]  /*1530*/  FFMA R41, R14.reuse, R6.reuse, R41 ;  /* 0x000000060e297223 */ /* 0x0c0fe20000000029 */
[----:B------:R-:W-:Y:S01]  /*1540*/  FFMA R42, R14, R7, R42 ;  /* 0x000000070e2a7223 */ /* 0x000fe2000000002a */
[----:B------:R-:W-:Y:S01]  /*1550*/  FFMA R55, R15, R6, R55 ;  /* 0x000000060f377223 */ /* 0x000fe20000000037 */
[----:B------:R-:W-:Y:S01]  /*1560*/  FFMA R17, R24, R18, R33 ;  /* 0x0000001218117223 */ /* 0x000fe20000000021 */
[----:B------:R-:W-:Y:S01]  /*1570*/  FFMA R16, R19, R27, R34 ;  /* 0x0000001b13107223 */ /* 0x000fe20000000022 */
[----:B------:R-:W-:Y:S01]  /*1580*/  LDS.128 R12, [R56+0x600] ;  /* 0x00060000380c7984 */ /* 0x000fe20000000c00 */
[C---:B------:R-:W-:Y:S01]  /*1590*/  FFMA R53, R18.reuse, R25, R53 ;  /* 0x0000001912357223 */ /* 0x040fe20000000035 */
[C---:B------:R-:W-:Y:S01]  /*15a0*/  FFMA R41, R18.reuse, R26, R41 ;  /* 0x0000001a12297223 */ /* 0x040fe20000000029 */
[----:B------:R-:W-:Y:S01]  /*15b0*/  FFMA R42, R18, R27, R42 ;  /* 0x0000001b122a7223 */ /* 0x000fe2000000002a */
[----:B------:R-:W2:Y:S01]  /*15c0*/  LDS.128 R32, [R57+0x600] ;  /* 0x0006000039207984 */ /* 0x000ea20000000c00 */
[C---:B0-----:R-:W-:Y:S01]  /*15d0*/  FFMA R77, R28.reuse, R24, R77 ;  /* 0x000000181c4d7223 */ /* 0x041fe2000000004d */
[C---:B------:R-:W-:Y:S01]  /*15e0*/  FFMA R54, R28.reuse, R25, R54 ;  /* 0x000000191c367223 */ /* 0x040fe20000000036 */
[CC--:B------:R-:W-:Y:S01]  /*15f0*/  FFMA R43, R28.reuse, R26.reuse, R43 ;  /* 0x0000001a1c2b7223 */ /* 0x0c0fe2000000002b */
[-C--:B------:R-:W-:Y:S01]  /*1600*/  FFMA R28, R28, R27.reuse, R8 ;  /* 0x0000001b1c1c7223 */ /* 0x080fe20000000008 */
[CC--:B------:R-:W-:Y:S01]  /*1610*/  FFMA R21, R29.reuse, R26.reuse, R37 ;  /* 0x0000001a1d157223 */ /* 0x0c0fe20000000025 */
[----:B------:R-:W-:Y:S01]  /*1620*/  FFMA R8, R29, R27, R36 ;  /* 0x0000001b1d087223 */ /* 0x000fe20000000024 */
[C---:B------:R-:W-:Y:S01]  /*1630*/  FFMA R67, R24.reuse, R19, R67 ;  /* 0x0000001318437223 */ /* 0x040fe20000000043 */
[----:B------:R-:W0:Y:S01]  /*1640*/  LDS.128 R36, [R56+0x610] ;  /* 0x0006100038247984 */ /* 0x000e220000000c00 */
[C---:B------:R-:W-:Y:S01]  /*1650*/  FFMA R52, R19.reuse, R25, R52 ;  /* 0x0000001913347223 */ /* 0x040fe20000000034 */
[----:B------:R-:W-:Y:S01]  /*1660*/  FFMA R55, R19, R26, R55 ;  /* 0x0000001a13377223 */ /* 0x000fe20000000037 */
[C---:B------:R-:W-:Y:S01]  /*1670*/  FFMA R69, R24.reuse, R29, R69 ;  /* 0x0000001d18457223 */ /* 0x040fe20000000045 */
[-C--:B------:R-:W-:Y:S01]  /*1680*/  FFMA R44, R29, R25.reuse, R44 ;  /* 0x000000191d2c7223 */ /* 0x080fe2000000002c */
[----:B------:R-:W-:Y:S01]  /*1690*/  FFMA R45, R24, R30, R45 ;  /* 0x0000001e182d7223 */ /* 0x000fe2000000002d */
[----:B------:R-:W-:Y:S01]  /*16a0*/  FFMA R71, R30, R25, R71 ;  /* 0x000000191e477223 */ /* 0x000fe20000000047 */
[----:B------:R-:W-:Y:S01]  /*16b0*/  FFMA R75, R24, R31, R75 ;  /* 0x0000001f184b7223 */ /* 0x000fe2000000004b */
[----:B------:R-:W-:Y:S01]  /*16c0*/  FFMA R48, R31, R25, R48 ;  /* 0x000000191f307223 */ /* 0x000fe20000000030 */
[C---:B------:R-:W-:Y:S01]  /*16d0*/  FFMA R6, R11.reuse, R6, R22 ;  /* 0x000000060b067223 */ /* 0x040fe20000000016 */
[----:B------:R-:W-:Y:S01]  /*16e0*/  FFMA R58, R11, R7, R58 ;  /* 0x000000070b3a7223 */ /* 0x000fe2000000003a */
[CC--:B------:R-:W-:Y:S01]  /*16f0*/  FFMA R73, R30.reuse, R26.reuse, R73 ;  /* 0x0000001a1e497223 */ /* 0x0c0fe20000000049 */
[-C--:B------:R-:W-:Y:S01]  /*1700*/  FFMA R46, R30, R27.reuse, R46 ;  /* 0x0000001b1e2e7223 */ /* 0x080fe2000000002e */
[C---:B------:R-:W-:Y:S01]  /*1710*/  FFMA R6, R31.reuse, R26, R6 ;  /* 0x0000001a1f067223 */ /* 0x040fe20000000006 */
[----:B------:R-:W-:Y:S01]  /*1720*/  FFMA R26, R31, R27, R58 ;  /* 0x0000001b1f1a7223 */ /* 0x000fe2000000003a */
[C---:B--2---:R-:W-:Y:S01]  /*1730*/  FFMA R59, R12.reuse, R32, R59 ;  /* 0x000000200c3b7223 */ /* 0x044fe2000000003b */
[C---:B------:R-:W-:Y:S01]  /*1740*/  FFMA R4, R12.reuse, R33, R4 ;  /* 0x000000210c047223 */ /* 0x040fe20000000004 */
[CC--:B------:R-:W-:Y:S01]  /*1750*/  FFMA R49, R12.reuse, R34.reuse, R49 ;  /* 0x000000220c317223 */ /* 0x0c0fe20000000031 */
        /* <DEDUP_REMOVED lines=11> */
[CC--:B------:R-:W-:Y:S01]  /*1810*/  FFMA R55, R15.reuse, R34.reuse, R55 ;  /* 0x000000220f377223 */ /* 0x0c0fe20000000037 */
[----:B------:R-:W-:Y:S01]  /*1820*/  FFMA R24, R15, R35, R16 ;  /* 0x000000230f187223 */ /* 0x000fe20000000010 */
[C---:B0-----:R-:W-:Y:S01]  /*1830*/  FFMA R51, R37.reuse, R34, R21 ;  /* 0x0000002225337223 */ /* 0x041fe20000000015 */
[----:B------:R-:W-:Y:S01]  /*1840*/  LDS.128 R16, [R57+0x700] ;  /* 0x0007000039107984 */ /* 0x000fe20000000c00 */
[C---:B------:R-:W-:Y:S01]  /*1850*/  FFMA R77, R36.reuse, R32, R77 ;  /* 0x00000020244d7223 */ /* 0x040fe2000000004d */
[C---:B------:R-:W-:Y:S01]  /*1860*/  FFMA R54, R36.reuse, R33, R54 ;  /* 0x0000002124367223 */ /* 0x040fe20000000036 */
[C---:B------:R-:W-:Y:S01]  /*1870*/  FFMA R43, R36.reuse, R34, R43 ;  /* 0x00000022242b7223 */ /* 0x040fe2000000002b */
[----:B------:R-:W0:Y:S01]  /*1880*/  LDS.128 R12, [R56+0x700] ;  /* 0x00070000380c7984 */ /* 0x000e220000000c00 */
[----:B------:R-:W-:Y:S01]  /*1890*/  FFMA R36, R36, R35, R28 ;  /* 0x0000002324247223 */ /* 0x000fe2000000001c */
[C---:B------:R-:W-:Y:S01]  /*18a0*/  FFMA R69, R32.reuse, R37, R69 ;  /* 0x0000002520457223 */ /* 0x040fe20000000045 */
[C---:B------:R-:W-:Y:S01]  /*18b0*/  FFMA R45, R32.reuse, R38, R45 ;  /* 0x00000026202d7223 */ /* 0x040fe2000000002d */
[----:B------:R-:W2:Y:S01]  /*18c0*/  LDS.128 R20, [R56+0x710] ;  /* 0x0007100038147984 */ /* 0x000ea20000000c00 */
[----:B------:R-:W-:Y:S01]  /*18d0*/  FFMA R75, R32, R39, R75 ;  /* 0x00000027204b7223 */ /* 0x000fe2000000004b */
[----:B------:R-:W-:Y:S01]  /*18e0*/  FFMA R44, R37, R33, R44 ;  /* 0x00000021252c7223 */ /* 0x000fe2000000002c */
[CC--:B------:R-:W-:Y:S01]  /*18f0*/  FFMA R27, R39.reuse, R34.reuse, R6 ;  /* 0x00000022271b7223 */ /* 0x0c0fe20000000006 */
[-C--:B------:R-:W-:Y:S01]  /*1900*/  FFMA R26, R39, R35.reuse, R26 ;  /* 0x00000023271a7223 */ /* 0x080fe2000000001a */
[----:B------:R-:W-:Y:S01]  /*1910*/  LDS.128 R28, [R56+0x800] ;  /* 0x00080000381c7984 */ /* 0x000fe20000000c00 */
[-C--:B------:R-:W-:Y:S01]  /*1920*/  FFMA R66, R37, R35.reuse, R8 ;  /* 0x0000002325427223 */ /* 0x080fe20000000008 */
[C---:B------:R-:W-:Y:S01]  /*1930*/  FFMA R73, R38.reuse, R34, R73 ;  /* 0x0000002226497223 */ /* 0x040fe20000000049 */
[C---:B------:R-:W-:Y:S01]  /*1940*/  FFMA R46, R38.reuse, R35, R46 ;  /* 0x00000023262e7223 */ /* 0x040fe2000000002e */
[-C--:B------:R-:W-:Y:S01]  /*1950*/  FFMA R71, R38, R33.reuse, R71 ;  /* 0x0000002126477223 */ /* 0x080fe20000000047 */
[----:B------:R-:W-:Y:S01]  /*1960*/  FFMA R48, R39, R33, R48 ;  /* 0x0000002127307223 */ /* 0x000fe20000000030 */
[----:B0-----:R-:W-:Y:S01]  /*1970*/  FFMA R32, R12, R17, R4 ;  /* 0x000000110c207223 */ /* 0x001fe20000000004 */
[C---:B------:R-:W-:Y:S01]  /*1980*/  FFMA R35, R13.reuse, R18, R9 ;  /* 0x000000120d237223 */ /* 0x040fe20000000009 */
[----:B------:R-:W0:Y:S01]  /*1990*/  LDS.128 R4, [R57+0x800] ;  /* 0x0008000039047984 */ /* 0x000e220000000c00 */
[-C--:B------:R-:W-:Y:S01]  /*19a0*/  FFMA R34, R13, R19.reuse, R10 ;  /* 0x000000130d227223 */ /* 0x080fe2000000000a */
        /* <DEDUP_REMOVED lines=8> */
[C---:B------:R-:W-:Y:S01]  /*1a30*/  FFMA R33, R16.reuse, R13, R25 ;  /* 0x0000000d10217223 */ /* 0x040fe20000000019 */
[-C--:B------:R-:W-:Y:S01]  /*1a40*/  FFMA R50, R13, R17.reuse, R50 ;  /* 0x000000110d327223 */ /* 0x080fe20000000032 */
[----:B------:R-:W-:Y:S01]  /*1a50*/  FFMA R47, R16, R14, R47 ;  /* 0x0000000e102f7223 */ /* 0x000fe2000000002f */
[C---:B------:R-:W-:Y:S01]  /*1a60*/  FFMA R53, R14.reuse, R17, R53 ;  /* 0x000000110e357223 */ /* 0x040fe20000000035 */
[CC--:B------:R-:W-:Y:S01]  /*1a70*/  FFMA R41, R14.reuse, R18.reuse, R41 ;  /* 0x000000120e297223 */ /* 0x0c0fe20000000029 */
[----:B------:R-:W-:Y:S01]  /*1a80*/  FFMA R42, R14, R19, R42 ;  /* 0x000000130e2a7223 */ /* 0x000fe2000000002a */
[C---:B------:R-:W-:Y:S01]  /*1a90*/  FFMA R67, R16.reuse, R15, R67 ;  /* 0x0000000f10437223 */ /* 0x040fe20000000043 */
[C---:B------:R-:W-:Y:S01]  /*1aa0*/  FFMA R52, R15.reuse, R17, R52 ;  /* 0x000000110f347223 */ /* 0x040fe20000000034 */
[CC--:B------:R-:W-:Y:S01]  /*1ab0*/  FFMA R55, R15.reuse, R18.reuse, R55 ;  /* 0x000000120f377223 */ /* 0x0c0fe20000000037 */
[-C--:B------:R-:W-:Y:S01]  /*1ac0*/  FFMA R38, R15, R19.reuse, R24 ;  /* 0x000000130f267223 */ /* 0x080fe20000000018 */
[----:B------:R-:W2:Y:S01]  /*1ad0*/  LDS.128 R8, [R56+0x810] ;  /* 0x0008100038087984 */ /* 0x000ea20000000c00 */
[CC--:B------:R-:W-:Y:S01]  /*1ae0*/  FFMA R20, R23.reuse, R18.reuse, R27 ;  /* 0x0000001217147223 */ /* 0x0c0fe2000000001b */
[----:B------:R-:W-:Y:S01]  /*1af0*/  FFMA R44, R23, R19, R26 ;  /* 0x00000013172c7223 */ /* 0x000fe2000000001a */
[C---:B------:R-:W-:Y:S01]  /*1b00*/  FFMA R69, R16.reuse, R21, R69 ;  /* 0x0000001510457223 */ /* 0x040fe20000000045 */
[----:B------:R-:W-:Y:S01]  /*1b10*/  LDS.128 R24, [R57+0x900] ;  /* 0x0009000039187984 */ /* 0x000fe20000000c00 */
[C---:B------:R-:W-:Y:S01]  /*1b20*/  FFMA R51, R21.reuse, R18, R51 ;  /* 0x0000001215337223 */ /* 0x040fe20000000033 */
[----:B------:R-:W-:Y:S01]  /*1b30*/  FFMA R66, R21, R19, R66 ;  /* 0x0000001315427223 */ /* 0x000fe20000000042 */
[----:B------:R-:W-:Y:S01]  /*1b40*/  FFMA R45, R16, R22, R45 ;  /* 0x00000016102d7223 */ /* 0x000fe2000000002d */
[----:B------:R-:W3:Y:S01]  /*1b50*/  LDS.128 R12, [R56+0x900] ;  /* 0x00090000380c7984 */ /* 0x000ee20000000c00 */
[----:B------:R-:W-:Y:S01]  /*1b60*/  FFMA R71, R22, R17, R71 ;  /* 0x0000001116477223 */ /* 0x000fe20000000047 */
[----:B------:R-:W-:Y:S01]  /*1b70*/  FFMA R75, R16, R23, R75 ;  /* 0x00000017104b7223 */ /* 0x000fe2000000004b */
[----:B------:R-:W-:Y:S01]  /*1b80*/  FFMA R48, R23, R17, R48 ;  /* 0x0000001117307223 */ /* 0x000fe20000000030 */
[C---:B------:R-:W-:Y:S01]  /*1b90*/  FFMA R73, R22.reuse, R18, R73 ;  /* 0x0000001216497223 */ /* 0x040fe20000000049 */
[----:B------:R-:W-:Y:S01]  /*1ba0*/  FFMA R46, R22, R19, R46 ;  /* 0x00000013162e7223 */ /* 0x000fe2000000002e */
[----:B0-----:R-:W-:Y:S01]  /*1bb0*/  FFMA R32, R28, R5, R32 ;  /* 0x000000051c207223 */ /* 0x001fe20000000020 */
[----:B------:R-:W-:Y:S01]  /*1bc0*/  FFMA R33, R4, R29, R33 ;  /* 0x0000001d04217223 */ /* 0x000fe20000000021 */
[C---:B------:R-:W-:Y:S01]  /*1bd0*/  FFMA R35, R29.reuse, R6, R35 ;  /* 0x000000061d237223 */ /* 0x040fe20000000023 */
[CC--:B------:R-:W-:Y:S01]  /*1be0*/  FFMA R34, R29.reuse, R7.reuse, R34 ;  /* 0x000000071d227223 */ /* 0x0c0fe20000000022 */
[C---:B------:R-:W-:Y:S01]  /*1bf0*/  FFMA R59, R28.reuse, R4, R59 ;  /* 0x000000041c3b7223 */ /* 0x040fe2000000003b */
[C---:B------:R-:W-:Y:S01]  /*1c00*/  FFMA R49, R28.reuse, R6, R49 ;  /* 0x000000061c317223 */ /* 0x040fe20000000031 */
[----:B------:R-:W-:Y:S01]  /*1c10*/  FFMA R40, R28, R7, R40 ;  /* 0x000000071c287223 */ /* 0x000fe20000000028 */
[-C--:B------:R-:W-:Y:S01]  /*1c20*/  FFMA R50, R29, R5.reuse, R50 ;  /* 0x000000051d327223 */ /* 0x080fe20000000032 */
[----:B------:R-:W-:Y:S01]  /*1c30*/  FFMA R47, R4, R30, R47 ;  /* 0x0000001e042f7223 */ /* 0x000fe2000000002f */
[C---:B------:R-:W-:Y:S01]  /*1c40*/  FFMA R53, R30.reuse, R5, R53 ;  /* 0x000000051e357223 */ /* 0x040fe20000000035 */
[CC--:B------:R-:W-:Y:S01]  /*1c50*/  FFMA R41, R30.reuse, R6.reuse, R41 ;  /* 0x000000061e297223 */ /* 0x0c0fe20000000029 */
[----:B------:R-:W-:Y:S01]  /*1c60*/  FFMA R42, R30, R7, R42 ;  /* 0x000000071e2a7223 */ /* 0x000fe2000000002a */
[----:B------:R-:W-:Y:S01]  /*1c70*/  FFMA R67, R4, R31, R67 ;  /* 0x0000001f04437223 */ /* 0x000fe20000000043 */
[C---:B------:R-:W-:Y:S01]  /*1c80*/  FFMA R52, R31.reuse, R5, R52 ;  /* 0x000000051f347223 */ /* 0x040fe20000000034 */
[C---:B------:R-:W-:Y:S01]  /*1c90*/  FFMA R55, R31.reuse, R6, R55 ;  /* 0x000000061f377223 */ /* 0x040fe20000000037 */
[----:B------:R-:W-:-:S02]  /*1ca0*/  FFMA R38, R31, R7, R38 ;  /* 0x000000071f267223 */ /* 0x000fc40000000026 */
[----:B------:R-:W0:Y:S01]  /*1cb0*/  LDS.128 R28, [R56+0x910] ;  /* 0x00091000381c7984 */ /* 0x000e220000000c00 */
        /* <DEDUP_REMOVED lines=9> */
[----:B------:R-:W-:Y:S01]  /*1d50*/  FFMA R71, R10, R5, R71 ;  /* 0x000000050a477223 */ /* 0x000fe20000000047 */
[----:B------:R-:W-:Y:S01]  /*1d60*/  FFMA R75, R4, R11, R75 ;  /* 0x0000000b044b7223 */ /* 0x000fe2000000004b */
[----:B------:R-:W-:Y:S01]  /*1d70*/  FFMA R48, R11, R5, R48 ;  /* 0x000000050b307223 */ /* 0x000fe20000000030 */
[C---:B---3--:R-:W-:Y:S01]  /*1d80*/  FFMA R59, R12.reuse, R24, R59 ;  /* 0x000000180c3b7223 */ /* 0x048fe2000000003b */
        /* <DEDUP_REMOVED lines=15> */
[----:B------:R-:W-:Y:S01]  /*1e80*/  LDS.128 R32, [R57+0xa00] ;  /* 0x000a000039207984 */ /* 0x000fe20000000c00 */
[CC--:B------:R-:W-:Y:S01]  /*1e90*/  FFMA R73, R10.reuse, R6.reuse, R73 ;  /* 0x000000060a497223 */ /* 0x0c0fe20000000049 */
[-C--:B------:R-:W-:Y:S01]  /*1ea0*/  FFMA R46, R10, R7.reuse, R46 ;  /* 0x000000070a2e7223 */ /* 0x080fe2000000002e */
[C---:B------:R-:W-:Y:S01]  /*1eb0*/  FFMA R6, R11.reuse, R6, R20 ;  /* 0x000000060b067223 */ /* 0x040fe20000000014 */
[----:B------:R-:W2:Y:S01]  /*1ec0*/  LDS.128 R12, [R56+0xa00] ;  /* 0x000a0000380c7984 */ /* 0x000ea20000000c00 */
[----:B------:R-:W-:-:S03]  /*1ed0*/  FFMA R44, R11, R7, R44 ;  /* 0x000000070b2c7223 */ /* 0x000fc6000000002c */
[----:B------:R-:W-:Y:S01]  /*1ee0*/  LDS.128 R20, [R56+0xb10] ;  /* 0x000b100038147984 */ /* 0x000fe20000000c00 */
[C---:B0-----:R-:W-:Y:S01]  /*1ef0*/  FFMA R77, R28.reuse, R24, R77 ;  /* 0x000000181c4d7223 */ /* 0x041fe2000000004d */
[----:B------:R-:W-:Y:S01]  /*1f00*/  FFMA R54, R28, R25, R54 ;  /* 0x000000191c367223 */ /* 0x000fe20000000036 */
[C---:B------:R-:W-:Y:S01]  /*1f10*/  FFMA R69, R24.reuse, R29, R69 ;  /* 0x0000001d18457223 */ /* 0x040fe20000000045 */
[-C--:B------:R-:W-:Y:S01]  /*1f20*/  FFMA R10, R29, R25.reuse, R36 ;  /* 0x000000191d0a7223 */ /* 0x080fe20000000024 */
[----:B------:R-:W-:Y:S01]  /*1f30*/  FFMA R45, R24, R30, R45 ;  /* 0x0000001e182d7223 */ /* 0x000fe2000000002d */
[----:B------:R-:W-:Y:S01]  /*1f40*/  FFMA R71, R30, R25, R71 ;  /* 0x000000191e477223 */ /* 0x000fe20000000047 */
[----:B------:R-:W-:Y:S01]  /*1f50*/  FFMA R75, R24, R31, R75 ;  /* 0x0000001f184b7223 */ /* 0x000fe2000000004b */
[----:B------:R-:W-:Y:S01]  /*1f60*/  FFMA R48, R31, R25, R48 ;  /* 0x000000191f307223 */ /* 0x000fe20000000030 */
[----:B------:R-:W0:Y:S01]  /*1f70*/  LDS.128 R36, [R56+0xa10] ;  /* 0x000a100038247984 */ /* 0x000e220000000c00 */
[-C--:B------:R-:W-:Y:S01]  /*1f80*/  FFMA R43, R28, R26.reuse, R43 ;  /* 0x0000001a1c2b7223 */ /* 0x080fe2000000002b */
[-C--:B------:R-:W-:Y:S01]  /*1f90*/  FFMA R51, R29, R26.reuse, R51 ;  /* 0x0000001a1d337223 */ /* 0x080fe20000000033 */
[-C--:B------:R-:W-:Y:S01]  /*1fa0*/  FFMA R73, R30, R26.reuse, R73 ;  /* 0x0000001a1e497223 */ /* 0x080fe20000000049 */
[C---:B------:R-:W-:Y:S01]  /*1fb0*/  FFMA R6, R31.reuse, R26, R6 ;  /* 0x0000001a1f067223 */ /* 0x040fe20000000006 */
[-C--:B------:R-:W-:Y:S01]  /*1fc0*/  FFMA R58, R28, R27.reuse, R58 ;  /* 0x0000001b1c3a7223 */ /* 0x080fe2000000003a */
[-C--:B------:R-:W-:Y:S01]  /*1fd0*/  FFMA R26, R31, R27.reuse, R44 ;  /* 0x0000001b1f1a7223 */ /* 0x080fe2000000002c */
[-C--:B------:R-:W-:Y:S01]  /*1fe0*/  FFMA R66, R29, R27.reuse, R66 ;  /* 0x0000001b1d427223 */ /* 0x080fe20000000042 */
[----:B------:R-:W-:-:S02]  /*1ff0*/  FFMA R46, R30, R27, R46 ;  /* 0x0000001b1e2e7223 */ /* 0x000fc4000000002e */
[----:B------:R-:W-:Y:S01]  /*2000*/  LDS.128 R28, [R56+0xc00] ;  /* 0x000c0000381c7984 */ /* 0x000fe20000000c00 */
        /* <DEDUP_REMOVED lines=16> */
[----:B0-----:R-:W-:Y:S01]  /*2110*/  FFMA R77, R36, R32, R77 ;  /* 0x00000020244d7223 */ /* 0x001fe2000000004d */
[----:B------:R-:W0:Y:S01]  /*2120*/  LDS.128 R16, [R57+0xb00] ;  /* 0x000b000039107984 */ /* 0x000e220000000c00 */
[C---:B------:R-:W-:Y:S01]  /*2130*/  FFMA R69, R32.reuse, R37, R69 ;  /* 0x0000002520457223 */ /* 0x040fe20000000045 */
[C---:B------:R-:W-:Y:S01]  /*2140*/  FFMA R45, R32.reuse, R38, R45 ;  /* 0x00000026202d7223 */ /* 0x040fe2000000002d */
[----:B------:R-:W-:Y:S01]  /*2150*/  FFMA R75, R32, R39, R75 ;  /* 0x00000027204b7223 */ /* 0x000fe2000000004b */
[----:B------:R-:W2:Y:S01]  /*2160*/  LDS.128 R12, [R56+0xb00] ;  /* 0x000b0000380c7984 */ /* 0x000ea20000000c00 */
[C---:B------:R-:W-:Y:S01]  /*2170*/  FFMA R54, R36.reuse, R33, R54 ;  /* 0x0000002124367223 */ /* 0x040fe20000000036 */
[CC--:B------:R-:W-:Y:S01]  /*2180*/  FFMA R43, R36.reuse, R34.reuse, R43 ;  /* 0x00000022242b7223 */ /* 0x0c0fe2000000002b */
[-C--:B------:R-:W-:Y:S01]  /*2190*/  FFMA R58, R36, R35.reuse, R58 ;  /* 0x00000023243a7223 */ /* 0x080fe2000000003a */
[CC--:B------:R-:W-:Y:S01]  /*21a0*/  FFMA R27, R39.reuse, R34.reuse, R6 ;  /* 0x00000022271b7223 */ /* 0x0c0fe20000000006 */
[-C--:B------:R-:W-:Y:S01]  /*21b0*/  FFMA R26, R39, R35.reuse, R26 ;  /* 0x00000023271a7223 */ /* 0x080fe2000000001a */
[CC--:B------:R-:W-:Y:S01]  /*21c0*/  FFMA R51, R37.reuse, R34.reuse, R51 ;  /* 0x0000002225337223 */ /* 0x0c0fe20000000033 */
[CC--:B------:R-:W-:Y:S01]  /*21d0*/  FFMA R66, R37.reuse, R35.reuse, R66 ;  /* 0x0000002325427223 */ /* 0x0c0fe20000000042 */
[C---:B------:R-:W-:Y:S01]  /*21e0*/  FFMA R73, R38.reuse, R34, R73 ;  /* 0x0000002226497223 */ /* 0x040fe20000000049 */
[C---:B------:R-:W-:Y:S01]  /*21f0*/  FFMA R46, R38.reuse, R35, R46 ;  /* 0x00000023262e7223 */ /* 0x040fe2000000002e */
[-C--:B------:R-:W-:Y:S01]  /*2200*/  FFMA R36, R37, R33.reuse, R10 ;  /* 0x0000002125247223 */ /* 0x080fe2000000000a */
[-C--:B------:R-:W-:Y:S01]  /*2210*/  FFMA R71, R38, R33.reuse, R71 ;  /* 0x0000002126477223 */ /* 0x080fe20000000047 */
[----:B------:R-:W-:Y:S01]  /*2220*/  FFMA R48, R39, R33, R48 ;  /* 0x0000002127307223 */ /* 0x000fe20000000030 */
[C---:B0-----:R-:W-:Y:S01]  /*2230*/  FFMA R77, R20.reuse, R16, R77 ;  /* 0x00000010144d7223 */ /* 0x041fe2000000004d */
[C---:B------:R-:W-:Y:S01]  /*2240*/  FFMA R54, R20.reuse, R17, R54 ;  /* 0x0000001114367223 */ /* 0x040fe20000000036 */
[CC--:B------:R-:W-:Y:S01]  /*2250*/  FFMA R43, R20.reuse, R18.reuse, R43 ;  /* 0x00000012142b7223 */ /* 0x0c0fe2000000002b */
[----:B------:R-:W-:Y:S01]  /*2260*/  FFMA R58, R20, R19, R58 ;  /* 0x00000013143a7223 */ /* 0x000fe2000000003a */
[C---:B--2---:R-:W-:Y:S01]  /*2270*/  FFMA R32, R12.reuse, R17, R4 ;  /* 0x000000110c207223 */ /* 0x044fe20000000004 */
[C---:B------:R-:W-:Y:S01]  /*2280*/  FFMA R35, R13.reuse, R18, R9 ;  /* 0x000000120d237223 */ /* 0x040fe20000000009 */
[----:B------:R-:W0:Y:S01]  /*2290*/  LDS.128 R4, [R57+0xc00] ;  /* 0x000c000039047984 */ /* 0x000e220000000c00 */
[CC--:B------:R-:W-:Y:S01]  /*22a0*/  FFMA R34, R13.reuse, R19.reuse, R8 ;  /* 0x000000130d227223 */ /* 0x0c0fe20000000008 */
        /* <DEDUP_REMOVED lines=19> */
[C---:B------:R-:W-:Y:S01]  /*23e0*/  FFMA R51, R21.reuse, R18, R51 ;  /* 0x0000001215337223 */ /* 0x040fe20000000033 */
[----:B------:R-:W-:Y:S01]  /*23f0*/  FFMA R66, R21, R19, R66 ;  /* 0x0000001315427223 */ /* 0x000fe20000000042 */
[----:B------:R-:W3:Y:S01]  /*2400*/  LDS.128 R12, [R56+0xd00] ;  /* 0x000d0000380c7984 */ /* 0x000ee20000000c00 */
[----:B------:R-:W-:Y:S01]  /*2410*/  FFMA R45, R16, R22, R45 ;  /* 0x00000016102d7223 */ /* 0x000fe2000000002d */
        /* <DEDUP_REMOVED lines=33> */
[----:B------:R-:W0:Y:S01]  /*2630*/  LDS.128 R28, [R56+0xd10] ;  /* 0x000d1000381c7984 */ /* 0x000e220000000c00 */
        /* <DEDUP_REMOVED lines=57> */
[----:B------:R-:W2:Y:S04]  /*29d0*/  LDS.128 R16, [R57+0xf00] ;  /* 0x000f000039107984 */ /* 0x000ea80000000c00 */
[----:B------:R-:W3:Y:S01]  /*29e0*/  LDS.128 R12, [R56+0xf00] ;  /* 0x000f0000380c7984 */ /* 0x000ee20000000c00 */
[----:B0-----:R-:W-:Y:S01]  /*29f0*/  FFMA R77, R36, R32, R77 ;  /* 0x00000020244d7223 */ /* 0x001fe2000000004d */
[C---:B------:R-:W-:Y:S01]  /*2a00*/  FFMA R69, R32.reuse, R37, R69 ;  /* 0x0000002520457223 */ /* 0x040fe20000000045 */
[C---:B------:R-:W-:Y:S01]  /*2a10*/  FFMA R45, R32.reuse, R38, R45 ;  /* 0x00000026202d7223 */ /* 0x040fe2000000002d */
[----:B------:R-:W-:Y:S01]  /*2a20*/  FFMA R75, R32, R39, R75 ;  /* 0x00000027204b7223 */ /* 0x000fe2000000004b */
        /* <DEDUP_REMOVED lines=12> */
[C---:B--2---:R-:W-:Y:S01]  /*2af0*/  FFMA R77, R20.reuse, R16, R77 ;  /* 0x00000010144d7223 */ /* 0x044fe2000000004d */
[C---:B------:R-:W-:Y:S01]  /*2b00*/  FFMA R54, R20.reuse, R17, R54 ;  /* 0x0000001114367223 */ /* 0x040fe20000000036 */
[CC--:B------:R-:W-:Y:S01]  /*2b10*/  FFMA R43, R20.reuse, R18.reuse, R43 ;  /* 0x00000012142b7223 */ /* 0x0c0fe2000000002b */
[----:B------:R-:W-:Y:S01]  /*2b20*/  FFMA R58, R20, R19, R58 ;  /* 0x00000013143a7223 */ /* 0x000fe2000000003a */
[C---:B---3--:R-:W-:Y:S01]  /*2b30*/  FFMA R32, R12.reuse, R17, R4 ;  /* 0x000000110c207223 */ /* 0x048fe20000000004 */
        /* <DEDUP_REMOVED lines=1204> */
[C---:B------:R-:W-:Y:S01]  /*7680*/  FFMA R54, R28.reuse, R25, R54 ;  /* 0x000000191c367223 */ /* 0x040fe20000000036 */
[CC--:B------:R-:W-:Y:S01]  /*7690*/  FFMA R43, R28.reuse, R26.reuse, R43 ;  /* 0x0000001a1c2b7223 */ /* 0x0c0fe2000000002b */
[----:B------:R-:W-:Y:S01]  /*76a0*/  FFMA R58, R28, R27, R58 ;  /* 0x0000001b1c3a7223 */ /* 0x000fe2000000003a */
[C---:B------:R-:W-:Y:S01]  /*76b0*/  FFMA R69, R24.reuse, R29, R69 ;  /* 0x0000001d18457223 */ /* 0x040fe20000000045 */
[C---:B------:R-:W-:Y:S01]  /*76c0*/  FFMA R10, R29.reuse, R25, R36 ;  /* 0x000000191d0a7223 */ /* 0x040fe20000000024 */
[C---:B------:R-:W-:Y:S01]  /*76d0*/  FFMA R51, R29.reuse, R26, R51 ;  /* 0x0000001a1d337223 */ /* 0x040fe20000000033 */
[----:B------:R-:W-:Y:S01]  /*76e0*/  FFMA R66, R29, R27, R66 ;  /* 0x0000001b1d427223 */ /* 0x000fe20000000042 */
[----:B------:R-:W0:Y:S01]  /*76f0*/  LDS.128 R36, [R56+0x3210] ;  /* 0x0032100038247984 */ /* 0x000e220000000c00 */
[C---:B------:R-:W-:Y:S01]  /*7700*/  FFMA R45, R24.reuse, R30, R45 ;  /* 0x0000001e182d7223 */ /* 0x040fe2000000002d */
[----:B------:R-:W-:Y:S01]  /*7710*/  FFMA R75, R24, R31, R75 ;  /* 0x0000001f184b7223 */ /* 0x000fe2000000004b */
[CC--:B------:R-:W-:Y:S01]  /*7720*/  FFMA R6, R31.reuse, R26.reuse, R6 ;  /* 0x0000001a1f067223 */ /* 0x0c0fe20000000006 */
[C---:B------:R-:W-:Y:S01]  /*7730*/  FFMA R73, R30.reuse, R26, R73 ;  /* 0x0000001a1e497223 */ /* 0x040fe20000000049 */
[C---:B------:R-:W-:Y:S01]  /*7740*/  FFMA R71, R30.reuse, R25, R71 ;  /* 0x000000191e477223 */ /* 0x040fe20000000047 */
[----:B------:R-:W-:Y:S01]  /*7750*/  FFMA R46, R30, R27, R46 ;  /* 0x0000001b1e2e7223 */ /* 0x000fe2000000002e */
[C---:B------:R-:W-:Y:S01]  /*7760*/  FFMA R48, R31.reuse, R25, R48 ;  /* 0x000000191f307223 */ /* 0x040fe20000000030 */
        /* <DEDUP_REMOVED lines=24> */
[-C--:B------:R-:W-:Y:S01]  /*78f0*/  FFMA R43, R36, R34.reuse, R43 ;  /* 0x00000022242b7223 */ /* 0x080fe2000000002b */
[-C--:B------:R-:W-:Y:S01]  /*7900*/  FFMA R51, R37, R34.reuse, R51 ;  /* 0x0000002225337223 */ /* 0x080fe20000000033 */
[-C--:B------:R-:W-:Y:S01]  /*7910*/  FFMA R73, R38, R34.reuse, R73 ;  /* 0x0000002226497223 */ /* 0x080fe20000000049 */
[----:B------:R-:W-:Y:S01]  /*7920*/  FFMA R31, R39, R34, R6 ;  /* 0x00000022271f7223 */ /* 0x000fe20000000006 */
[C---:B------:R-:W-:Y:S01]  /*7930*/  FFMA R54, R36.reuse, R33, R54 ;  /* 0x0000002124367223 */ /* 0x040fe20000000036 */
[----:B------:R-:W-:Y:S01]  /*7940*/  FFMA R58, R36, R35, R58 ;  /* 0x00000023243a7223 */ /* 0x000fe2000000003a */
[C---:B------:R-:W-:Y:S01]  /*7950*/  FFMA R30, R37.reuse, R33, R10 ;  /* 0x00000021251e7223 */ /* 0x040fe2000000000a */
[----:B------:R-:W-:Y:S01]  /*7960*/  FFMA R66, R37, R35, R66 ;  /* 0x0000002325427223 */ /* 0x000fe20000000042 */
[C---:B------:R-:W-:Y:S01]  /*7970*/  FFMA R71, R38.reuse, R33, R71 ;  /* 0x0000002126477223 */ /* 0x040fe20000000047 */
[----:B------:R-:W-:Y:S01]  /*7980*/  FFMA R46, R38, R35, R46 ;  /* 0x00000023262e7223 */ /* 0x000fe2000000002e */
[C---:B------:R-:W-:Y:S01]  /*7990*/  FFMA R48, R39.reuse, R33, R48 ;  /* 0x0000002127307223 */ /* 0x040fe20000000030 */
        /* <DEDUP_REMOVED lines=11> */
[----:B------:R-:W2:Y:S01]  /*7a50*/  LDS.128 R8, [R56+0x3410] ;  /* 0x0034100038087984 */ /* 0x000ea20000000c00 */
        /* <DEDUP_REMOVED lines=24> */
[----:B------:R-:W3:Y:S04]  /*7be0*/  LDS.128 R20, [R56+0x3500] ;  /* 0x0035000038147984 */ /* 0x000ee80000000c00 */
[----:B------:R-:W4:Y:S01]  /*7bf0*/  LDS.128 R16, [R56+0x3510] ;  /* 0x0035100038107984 */ /* 0x000f220000000c00 */
[----:B0-----:R-:W-:Y:S01]  /*7c00*/  FFMA R29, R4, R25, R29 ;  /* 0x00000019041d7223 */ /* 0x001fe2000000001d */
[----:B------:R-:W-:Y:S01]  /*7c10*/  FFMA R28, R27, R7, R28 ;  /* 0x000000071b1c7223 */ /* 0x000fe2000000001c */
[C---:B------:R-:W-:Y:S01]  /*7c20*/  FFMA R59, R24.reuse, R4, R59 ;  /* 0x00000004183b7223 */ /* 0x040fe2000000003b */
[C---:B------:R-:W-:Y:S01]  /*7c30*/  FFMA R32, R24.reuse, R5, R32 ;  /* 0x0000000518207223 */ /* 0x040fe20000000020 */
[CC--:B------:R-:W-:Y:S01]  /*7c40*/  FFMA R49, R24.reuse, R6.reuse, R49 ;  /* 0x0000000618317223 */ /* 0x0c0fe20000000031 */
[----:B------:R-:W-:Y:S01]  /*7c50*/  FFMA R40, R24, R7, R40 ;  /* 0x0000000718287223 */ /* 0x000fe20000000028 */
        /* <DEDUP_REMOVED lines=8> */
[CC--:B------:R-:W-:Y:S01]  /*7ce0*/  FFMA R52, R27.reuse, R5.reuse, R52 ;  /* 0x000000051b347223 */ /* 0x0c0fe20000000034 */
[----:B------:R-:W-:Y:S01]  /*7cf0*/  FFMA R55, R27, R6, R55 ;  /* 0x000000061b377223 */ /* 0x000fe20000000037 */
[C---:B--2---:R-:W-:Y:S01]  /*7d00*/  FFMA R77, R8.reuse, R4, R77 ;  /* 0x00000004084d7223 */ /* 0x044fe2000000004d */
[C---:B------:R-:W-:Y:S01]  /*7d10*/  FFMA R54, R8.reuse, R5, R54 ;  /* 0x0000000508367223 */ /* 0x040fe20000000036 */
        /* <DEDUP_REMOVED lines=8> */
[CC--:B------:R-:W-:Y:S01]  /*7da0*/  FFMA R51, R9.reuse, R6.reuse, R51 ;  /* 0x0000000609337223 */ /* 0x0c0fe20000000033 */
[-C--:B------:R-:W-:Y:S01]  /*7db0*/  FFMA R66, R9, R7.reuse, R66 ;  /* 0x0000000709427223 */ /* 0x080fe20000000042 */
[CC--:B------:R-:W-:Y:S01]  /*7dc0*/  FFMA R73, R10.reuse, R6.reuse, R73 ;  /* 0x000000060a497223 */ /* 0x0c0fe20000000049 */
[----:B------:R-:W-:Y:S01]  /*7dd0*/  FFMA R46, R10, R7, R46 ;  /* 0x000000070a2e7223 */ /* 0x000fe2000000002e */
[----:B------:R-:W-:Y:S01]  /*7de0*/  LDS.128 R24, [R56+0x3610] ;  /* 0x0036100038187984 */ /* 0x000fe20000000c00 */
        /* <DEDUP_REMOVED lines=17> */
[C---:B----4-:R-:W-:Y:S01]  /*7f00*/  FFMA R77, R16.reuse, R12, R77 ;  /* 0x0000000c104d7223 */ /* 0x050fe2000000004d */
[----:B------:R-:W0:Y:S01]  /*7f10*/  LDS.128 R20, [R57+0x3600] ;  /* 0x0036000039147984 */ /* 0x000e220000000c00 */
[C---:B------:R-:W-:Y:S01]  /*7f20*/  FFMA R54, R16.reuse, R13, R54 ;  /* 0x0000000d10367223 */ /* 0x040fe20000000036 */
[CC--:B------:R-:W-:Y:S01]  /*7f30*/  FFMA R43, R16.reuse, R14.reuse, R43 ;  /* 0x0000000e102b7223 */ /* 0x0c0fe2000000002b */
[----:B------:R-:W-:Y:S01]  /*7f40*/  FFMA R58, R16, R15, R58 ;  /* 0x0000000f103a7223 */ /* 0x000fe2000000003a */
[----:B------:R-:W2:Y:S01]  /*7f50*/  LDS.128 R28, [R56+0x3600] ;  /* 0x00360000381c7984 */ /* 0x000ea20000000c00 */
[C---:B------:R-:W-:Y:S01]  /*7f60*/  FFMA R69, R12.reuse, R17, R69 ;  /* 0x000000110c457223 */ /* 0x040fe20000000045 */
[C---:B------:R-:W-:Y:S01]  /*7f70*/  FFMA R8, R17.reuse, R13, R8 ;  /* 0x0000000d11087223 */ /* 0x040fe20000000008 */
[C---:B------:R-:W-:Y:S01]  /*7f80*/  FFMA R51, R17.reuse, R14, R51 ;  /* 0x0000000e11337223 */ /* 0x040fe20000000033 */
[----:B------:R-:W-:Y:S01]  /*7f90*/  FFMA R66, R17, R15, R66 ;  /* 0x0000000f11427223 */ /* 0x000fe20000000042 */
[C---:B------:R-:W-:Y:S01]  /*7fa0*/  FFMA R45, R12.reuse, R18, R45 ;  /* 0x000000120c2d7223 */ /* 0x040fe2000000002d */
[----:B------:R-:W-:Y:S01]  /*7fb0*/  FFMA R75, R12, R19, R75 ;  /* 0x000000130c4b7223 */ /* 0x000fe2000000004b */
[----:B------:R-:W-:Y:S01]  /*7fc0*/  FFMA R44, R11, R7, R44 ;  /* 0x000000070b2c7223 */ /* 0x000fe2000000002c */
[CC--:B------:R-:W-:Y:S01]  /*7fd0*/  FFMA R6, R19.reuse, R14.reuse, R6 ;  /* 0x0000000e13067223 */ /* 0x0c0fe20000000006 */
[-C--:B------:R-:W-:Y:S01]  /*7fe0*/  FFMA R48, R19, R13.reuse, R48 ;  /* 0x0000000d13307223 */ /* 0x080fe20000000030 */
[C---:B------:R-:W-:Y:S01]  /*7ff0*/  FFMA R71, R18.reuse, R13, R71 ;  /* 0x0000000d12477223 */ /* 0x040fe20000000047 */
[C---:B------:R-:W-:Y:S01]  /*8000*/  FFMA R73, R18.reuse, R14, R73 ;  /* 0x0000000e12497223 */ /* 0x040fe20000000049 */
[----:B------:R-:W-:Y:S01]  /*8010*/  FFMA R46, R18, R15, R46 ;  /* 0x0000000f122e7223 */ /* 0x000fe2000000002e */
[----:B0-----:R-:W-:Y:S01]  /*8020*/  FFMA R77, R24, R20, R77 ;  /* 0x00000014184d7223 */ /* 0x001fe2000000004d */
        /* <DEDUP_REMOVED lines=19> */
[----:B------:R-:W-:Y:S01]  /*8160*/  LDS.128 R32, [R56+0x3700] ;  /* 0x0037000038207984 */ /* 0x000fe20000000c00 */
[C---:B------:R-:W-:Y:S01]  /*8170*/  FFMA R54, R24.reuse, R21, R54 ;  /* 0x0000001518367223 */ /* 0x040fe20000000036 */
[CC--:B------:R-:W-:Y:S01]  /*8180*/  FFMA R43, R24.reuse, R22.reuse, R43 ;  /* 0x00000016182b7223 */ /* 0x0c0fe2000000002b */
[----:B------:R-:W-:Y:S01]  /*8190*/  FFMA R58, R24, R23, R58 ;  /* 0x00000017183a7223 */ /* 0x000fe2000000003a */
[----:B------:R-:W0:Y:S01]  /*81a0*/  LDS.128 R28, [R57+0x3700] ;  /* 0x00370000391c7984 */ /* 0x000e220000000c00 */
[----:B------:R-:W-:Y:S01]  /*81b0*/  FFMA R20, R19, R15, R44 ;  /* 0x0000000f13147223 */ /* 0x000fe2000000002c */
[CC--:B------:R-:W-:Y:S01]  /*81c0*/  FFMA R19, R27.reuse, R22.reuse, R6 ;  /* 0x000000161b137223 */ /* 0x0c0fe20000000006 */
[C---:B------:R-:W-:Y:S01]  /*81d0*/  FFMA R71, R26.reuse, R21, R71 ;  /* 0x000000151a477223 */ /* 0x040fe20000000047 */
[----:B------:R-:W2:Y:S01]  /*81e0*/  LDS.128 R36, [R56+0x3710] ;  /* 0x0037100038247984 */ /* 0x000ea20000000c00 */
[CC--:B------:R-:W-:Y:S01]  /*81f0*/  FFMA R73, R26.reuse, R22.reuse, R73 ;  /* 0x000000161a497223 */ /* 0x0c0fe20000000049 */
[-C--:B------:R-:W-:Y:S01]  /*8200*/  FFMA R46, R26, R23.reuse, R46 ;  /* 0x000000171a2e7223 */ /* 0x080fe2000000002e */
[----:B------:R-:W-:Y:S01]  /*8210*/  FFMA R20, R27, R23, R20 ;  /* 0x000000171b147223 */ /* 0x000fe20000000014 */
[----:B------:R-:W-:Y:S01]  /*8220*/  LDS.128 R4, [R57+0x3800] ;  /* 0x0038000039047984 */ /* 0x000fe20000000c00 */
[C---:B------:R-:W-:Y:S01]  /*8230*/  FFMA R18, R25.reuse, R21, R8 ;  /* 0x0000001519127223 */ /* 0x040fe20000000008 */
[C---:B------:R-:W-:Y:S01]  /*8240*/  FFMA R51, R25.reuse, R22, R51 ;  /* 0x0000001619337223 */ /* 0x040fe20000000033 */
[----:B------:R-:W-:Y:S01]  /*8250*/  FFMA R66, R25, R23, R66 ;  /* 0x0000001719427223 */ /* 0x000fe20000000042 */
[----:B------:R-:W-:Y:S01]  /*8260*/  FFMA R48, R27, R21, R48 ;  /* 0x000000151b307223 */ /* 0x000fe20000000030 */
[C---:B0-----:R-:W-:Y:S01]  /*8270*/  FFMA R24, R32.reuse, R29, R12 ;  /* 0x0000001d20187223 */ /* 0x041fe2000000000c */
[C---:B------:R-:W-:Y:S01]  /*8280*/  FFMA R59, R32.reuse, R28, R59 ;  /* 0x0000001c203b7223 */ /* 0x040fe2000000003b */
[----:B------:R-:W0:Y:S01]  /*8290*/  LDS.128 R12, [R56+0x3800] ;  /* 0x00380000380c7984 */ /* 0x000e220000000c00 */
[C---:B------:R-:W-:Y:S01]  /*82a0*/  FFMA R49, R32.reuse, R30, R49 ;  /* 0x0000001e20317223 */ /* 0x040fe20000000031 */
[----:B------:R-:W-:Y:S01]  /*82b0*/  FFMA R40, R32, R31, R40 ;  /* 0x0000001f20287223 */ /* 0x000fe20000000028 */
[C---:B------:R-:W-:Y:S01]  /*82c0*/  FFMA R32, R28.reuse, R33, R9 ;  /* 0x000000211c207223 */ /* 0x040fe20000000009 */
[----:B------:R-:W-:Y:S01]  /*82d0*/  FFMA R44, R33, R31, R10 ;  /* 0x0000001f212c7223 */ /* 0x000fe2000000000a */
[C---:B------:R-:W-:Y:S01]  /*82e0*/  FFMA R47, R28.reuse, R34, R47 ;  /* 0x000000221c2f7223 */ /* 0x040fe2000000002f */
[----:B------:R-:W-:Y:S01]  /*82f0*/  FFMA R67, R28, R35, R67 ;  /* 0x000000231c437223 */ /* 0x000fe20000000043 */
[----:B--2---:R-:W-:Y:S01]  /*8300*/  FFMA R77, R36, R28, R77 ;  /* 0x0000001c244d7223 */ /* 0x004fe2000000004d */
[C---:B------:R-:W-:Y:S01]  /*8310*/  FFMA R69, R28.reuse, R37, R69 ;  /* 0x000000251c457223 */ /* 0x040fe20000000045 */
[----:B------:R-:W-:Y:S01]  /*8320*/  FFMA R45, R28, R38, R45 ;  /* 0x000000261c2d7223 */ /* 0x000fe2000000002d */
[C---:B------:R-:W-:Y:S01]  /*8330*/  FFMA R71, R38.reuse, R29, R71 ;  /* 0x0000001d26477223 */ /* 0x040fe20000000047 */
[CC--:B------:R-:W-:Y:S01]  /*8340*/  FFMA R73, R38.reuse, R30.reuse, R73 ;  /* 0x0000001e26497223 */ /* 0x0c0fe20000000049 */
[----:B------:R-:W-:Y:S01]  /*8350*/  FFMA R46, R38, R31, R46 ;  /* 0x0000001f262e7223 */ /* 0x000fe2000000002e */
[----:B------:R-:W-:Y:S01]  /*8360*/  FFMA R75, R28, R39, R75 ;  /* 0x000000271c4b7223 */ /* 0x000fe2000000004b */
[----:B------:R-:W2:Y:S01]  /*8370*/  LDS.128 R8, [R56+0x3810] ;  /* 0x0038100038087984 */ /* 0x000ea20000000c00 */
[----:B------:R-:W-:Y:S01]  /*8380*/  FFMA R38, R39, R31, R20 ;  /* 0x0000001f27267223 */ /* 0x000fe20000000014 */
[CC--:B------:R-:W-:Y:S01]  /*8390*/  FFMA R17, R33.reuse, R30.reuse, R17 ;  /* 0x0000001e21117223 */ /* 0x0c0fe20000000011 */
[-C--:B------:R-:W-:Y:S01]  /*83a0*/  FFMA R50, R33, R29.reuse, R50 ;  /* 0x0000001d21327223 */ /* 0x080fe20000000032 */
[----:B------:R-:W-:Y:S01]  /*83b0*/  LDS.128 R20, [R57+0x3900] ;  /* 0x0039000039147984 */ /* 0x000fe20000000c00 */
[C---:B------:R-:W-:Y:S01]  /*83c0*/  FFMA R53, R34.reuse, R29, R53 ;  /* 0x0000001d22357223 */ /* 0x040fe20000000035 */
[CC--:B------:R-:W-:Y:S01]  /*83d0*/  FFMA R41, R34.reuse, R30.reuse, R41 ;  /* 0x0000001e22297223 */ /* 0x0c0fe20000000029 */
[----:B------:R-:W-:Y:S01]  /*83e0*/  FFMA R42, R34, R31, R42 ;  /* 0x0000001f222a7223 */ /* 0x000fe2000000002a */
        /* <DEDUP_REMOVED lines=8> */
[-C--:B------:R-:W-:Y:S01]  /*8470*/  FFMA R51, R37, R30.reuse, R51 ;  /* 0x0000001e25337223 */ /* 0x080fe20000000033 */
[-C--:B------:R-:W-:Y:S01]  /*8480*/  FFMA R43, R36, R30.reuse, R43 ;  /* 0x0000001e242b7223 */ /* 0x080fe2000000002b */
[----:B------:R-:W-:Y:S01]  /*8490*/  FFMA R36, R39, R30, R19 ;  /* 0x0000001e27247223 */ /* 0x000fe20000000013 */
[C---:B0-----:R-:W-:Y:S01]  /*84a0*/  FFMA R28, R12.reuse, R5, R24 ;  /* 0x000000050c1c7223 */ /* 0x041fe20000000018 */
[C---:B------:R-:W-:Y:S01]  /*84b0*/  FFMA R59, R12.reuse, R4, R59 ;  /* 0x000000040c3b7223 */ /* 0x040fe2000000003b */
[----:B------:R-:W0:Y:S01]  /*84c0*/  LDS.128 R24, [R56+0x3900] ;  /* 0x0039000038187984 */ /* 0x000e220000000c00 */
        /* <DEDUP_REMOVED lines=26> */
[----:B------:R-:W2:Y:S01]  /*8670*/  LDS.128 R16, [R56+0x3910] ;  /* 0x0039100038107984 */ /* 0x000ea20000000c00 */
[CC--:B------:R-:W-:Y:S01]  /*8680*/  FFMA R43, R8.reuse, R6.reuse, R43 ;  /* 0x00000006082b7223 */ /* 0x0c0fe2000000002b */
[-C--:B------:R-:W-:Y:S01]  /*8690*/  FFMA R58, R8, R7.reuse, R58 ;  /* 0x00000007083a7223 */ /* 0x080fe2000000003a */
[C---:B------:R-:W-:Y:S01]  /*86a0*/  FFMA R36, R11.reuse, R6, R36 ;  /* 0x000000060b247223 */ /* 0x040fe20000000024 */
[----:B------:R-:W-:Y:S01]  /*86b0*/  FFMA R38, R11, R7, R38 ;  /* 0x000000070b267223 */ /* 0x000fe20000000026 */
        /* <DEDUP_REMOVED lines=17> */
[----:B------:R-:W0:Y:S04]  /*87d0*/  LDS.128 R24, [R57+0x3a00] ;  /* 0x003a000039187984 */ /* 0x000e280000000c00 */
[----:B------:R-:W3:Y:S01]  /*87e0*/  LDS.128 R12, [R56+0x3a10] ;  /* 0x003a1000380c7984 */ /* 0x000ee20000000c00 */
        /* <DEDUP_REMOVED lines=12> */
[C---:B------:R-:W-:Y:S01]  /*88b0*/  FFMA R48, R19.reuse, R21, R48 ;  /* 0x0000001513307223 */ /* 0x040fe20000000030 */
[C---:B------:R-:W-:Y:S01]  /*88c0*/  FFMA R36, R19.reuse, R22, R36 ;  /* 0x0000001613247223 */ /* 0x040fe20000000024 */
[----:B------:R-:W-:Y:S01]  /*88d0*/  FFMA R75, R20, R19, R75 ;  /* 0x00000013144b7223 */ /* 0x000fe2000000004b */
[----:B------:R-:W-:Y:S01]  /*88e0*/  FFMA R22, R19, R23, R38 ;  /* 0x0000001713167223 */ /* 0x000fe20000000026 */
        /* <DEDUP_REMOVED lines=18> */
[C---:B---3--:R-:W-:Y:S01]  /*8a10*/  FFMA R77, R12.reuse, R24, R77 ;  /* 0x000000180c4d7223 */ /* 0x048fe2000000004d */
[C---:B------:R-:W-:Y:S01]  /*8a20*/  FFMA R54, R12.reuse, R25, R54 ;  /* 0x000000190c367223 */ /* 0x040fe20000000036 */
[CC--:B------:R-:W-:Y:S01]  /*8a30*/  FFMA R43, R12.reuse, R26.reuse, R43 ;  /* 0x0000001a0c2b7223 */ /* 0x0c0fe2000000002b */
[----:B------:R-:W0:Y:S01]  /*8a40*/  LDS.128 R28, [R57+0x3b00] ;  /* 0x003b0000391c7984 */ /* 0x000e220000000c00 */
        /* <DEDUP_REMOVED lines=14> */
[----:B------:R-:W2:Y:S04]  /*8b30*/  LDS.128 R12, [R56+0x3c00] ;  /* 0x003c0000380c7984 */ /* 0x000ea80000000c00 */
        /* <DEDUP_REMOVED lines=18> */
[----:B------:R-:W0:Y:S01]  /*8c60*/  LDS.128 R16, [R56+0x3c10] ;  /* 0x003c100038107984 */ /* 0x000e220000000c00 */
        /* <DEDUP_REMOVED lines=10> */
[-C--:B------:R-:W-:Y:S01]  /*8d10*/  FFMA R66, R5, R31.reuse, R66 ;  /* 0x0000001f05427223 */ /* 0x080fe20000000042 */
        /* <DEDUP_REMOVED lines=8> */
[----:B------:R-:W-:Y:S01]  /*8da0*/  LDS.128 R4, [R57+0x3d00] ;  /* 0x003d000039047984 */ /* 0x000fe20000000c00 */
[C---:B------:R-:W-:Y:S01]  /*8db0*/  FFMA R25, R8.reuse, R13, R25 ;  /* 0x0000000d08197223 */ /* 0x040fe20000000019 */
[C---:B------:R-:W-:Y:S01]  /*8dc0*/  FFMA R50, R13.reuse, R9, R50 ;  /* 0x000000090d327223 */ /* 0x040fe20000000032 */
[C---:B------:R-:W-:Y:S01]  /*8dd0*/  FFMA R27, R13.reuse, R10, R27 ;  /* 0x0000000a0d1b7223 */ /* 0x040fe2000000001b */
[----:B------:R-:W2:Y:S01]  /*8de0*/  LDS.128 R20, [R56+0x3d00] ;  /* 0x003d000038147984 */ /* 0x000ea20000000c00 */
        /* <DEDUP_REMOVED lines=9> */
[----:B------:R-:W3:Y:S01]  /*8e80*/  LDS.128 R12, [R56+0x3d10] ;  /* 0x003d1000380c7984 */ /* 0x000ee20000000c00 */
        /* <DEDUP_REMOVED lines=16> */
[----:B------:R-:W-:Y:S04]  /*8f90*/  LDS.128 R8, [R57+0x3e00] ;  /* 0x003e000039087984 */ /* 0x000fe80000000c00 */
[----:B------:R-:W0:Y:S01]  /*8fa0*/  LDS.128 R16, [R56+0x3e00] ;  /* 0x003e000038107984 */ /* 0x000e220000000c00 */
[----:B--2---:R-:W-:Y:S01]  /*8fb0*/  FFMA R30, R20, R5, R24 ;  /* 0x00000005141e7223 */ /* 0x004fe20000000018 */
[----:B------:R-:W-:Y:S01]  /*8fc0*/  FFMA R31, R4, R21, R25 ;  /* 0x00000015041f7223 */ /* 0x000fe20000000019 */
[----:B------:R-:W-:Y:S01]  /*8fd0*/  FFMA R33, R21, R6, R27 ;  /* 0x0000000615217223 */ /* 0x000fe2000000001b */
[-C--:B------:R-:W-:Y:S01]  /*8fe0*/  FFMA R34, R23, R7.reuse, R26 ;  /* 0x0000000717227223 */ /* 0x080fe2000000001a */
[C---:B------:R-:W-:Y:S01]  /*8ff0*/  FFMA R59, R20.reuse, R4, R59 ;  /* 0x00000004143b7223 */ /* 0x040fe2000000003b */
[C---:B------:R-:W-:Y:S01]  /*9000*/  FFMA R49, R20.reuse, R6, R49 ;  /* 0x0000000614317223 */ /* 0x040fe20000000031 */
[----:B------:R-:W-:Y:S01]  /*9010*/  FFMA R40, R20, R7, R40 ;  /* 0x0000000714287223 */ /* 0x000fe20000000028 */
        /* <DEDUP_REMOVED lines=17> */
[----:B------:R-:W2:Y:S01]  /*9130*/  LDS.128 R24, [R56+0x3e10] ;  /* 0x003e100038187984 */ /* 0x000ea20000000c00 */
        /* <DEDUP_REMOVED lines=8> */
[----:B------:R3:W-:Y:S01]  /*91c0*/  LDS.128 R20, [R56+0x3f00] ;  /* 0x003f000038147984 */ /* 0x0007e20000000c00 */
[----:B------:R-:W-:-:S03]  /*91d0*/  MOV R15, UR12 ;  /* 0x0000000c000f7c02 */ /* 0x000fc60008000f00 */
[----:B------:R4:W5:Y:S01]  /*91e0*/  LDS.128 R4, [R57+0x3f00] ;  /* 0x003f000039047984 */ /* 0x0009620000000c00 */
[----:B0-----:R-:W-:Y:S01]  /*91f0*/  FFMA R30, R16, R9, R30 ;  /* 0x00000009101e7223 */ /* 0x001fe2000000001e */
        /* <DEDUP_REMOVED lines=15> */
[----:B------:R-:W-:Y:S01]  /*92f0*/  LEA R62, R15, R62, 0x6 ;  /* 0x0000003e0f3e7211 */ /* 0x000fe200078e30ff */
[----:B--2---:R-:W-:Y:S01]  /*9300*/  FFMA R14, R25, R9, R32 ;  /* 0x00000009190e7223 */ /* 0x004fe20000000020 */
[----:B---3--:R-:W-:Y:S01]  /*9310*/  FFMA R56, R27, R11, R28 ;  /* 0x0000000b1b387223 */ /* 0x008fe2000000001c */
        /* <DEDUP_REMOVED lines=13> */
[----:B----4-:R-:W-:Y:S01]  /*93f0*/  FFMA R57, R27, R10, R29 ;  /* 0x0000000a1b397223 */ /* 0x010fe2000000001d */
[----:B-----5:R-:W-:Y:S01]  /*9400*/  FFMA R33, R20, R5, R30 ;  /* 0x0000000514217223 */ /* 0x020fe2000000001e */
        /* <DEDUP_REMOVED lines=31> */
[----:B------:R-:W-:Y:S06]  /*9600*/  BAR.SYNC.DEFER_BLOCKING 0x0 ;  /* 0x0000000000007b1d */ /* 0x000fec0000010000 */
[----:B------:R-:W-:Y:S05]  /*9610*/  BRA.U UP0, `(.L_x_7) ;  /* 0xffffff6d003c7547 */ /* 0x000fea000b83ffff */
.L_x_0:
[----:B------:R-:W2:Y:S01]  /*9620*/  S2R R36, SR_CTAID.Y ;  /* 0x0000000000247919 */ /* 0x000ea20000002600 */
[----:B------:R-:W3:Y:S01]  /*9630*/  LDC.64 R2, c[0x0][0x398] ;  /* 0x0000e600ff027b82 */ /* 0x000ee20000000a00 */
[----:B------:R-:W-:-:S04]  /*9640*/  MOV R37, UR10 ;  /* 0x0000000a00257c02 */ /* 0x000fc80008000f00 */
[----:B------:R-:W-:-:S04]  /*9650*/  LEA R0, R37, R64, 0x4 ;  /* 0x0000004025007211 */ /* 0x000fc800078e20ff */
[----:B------:R-:W-:Y:S02]  /*9660*/  SHF.L.U32 R0, R0, 0x2, RZ ;  /* 0x0000000200007819 */ /* 0x000fe400000006ff */
[----:B--2---:R-:W-:Y:S02]  /*9670*/  LEA R65, R36, R65, 0x3 ;  /* 0x0000004124417211 */ /* 0x004fe400078e18ff */
[----:B------:R-:W-:Y:S02]  /*9680*/  IADD3 R36, PT, PT, R0, 0x3, RZ ;  /* 0x0000000300247810 */ /* 0x000fe40007ffe0ff */
[----:B------:R-:W-:Y:S02]  /*9690*/  SHF.L.U32 R65, R65, 0x3, RZ ;  /* 0x0000000341417819 */ /* 0x000fe400000006ff */
[----:B---3--:R-:W-:-:S04]  /*96a0*/  ISETP.GE.AND P0, PT, R36, R3, PT ;  /* 0x000000032400720c */ /* 0x008fc80003f06270 */
[----:B------:R-:W-:-:S13]  /*96b0*/  ISETP.GE.OR P0, PT, R65, R2, P0 ;  /* 0x000000024100720c */ /* 0x000fda0000706670 */
[----:B0-----:R-:W-:Y:S05]  /*96c0*/  @P0 EXIT ;  /* 0x000000000000094d */ /* 0x001fea0003800000 */
[----:B------:R-:W0:Y:S01]  /*96d0*/  LDC.64 R36, c[0x0][0x380] ;  /* 0x0000e000ff247b82 */ /* 0x000e220000000a00 */
[----:B------:R-:W-:-:S04]  /*96e0*/  IMAD R39, R65, R3, R0 ;  /* 0x0000000341277224 */ /* 0x000fc800078e0200 */
[----:B0-----:R-:W-:-:S05]  /*96f0*/  IMAD.WIDE R36, R39, 0x4, R36 ;  /* 0x0000000427247825 */ /* 0x001fca00078e0224 */
[----:B------:R-:W-:Y:S01]  /*9700*/  STG.E.128 desc[UR8][R36.64], R32 ;  /* 0x0000002024007986 */ /* 0x000fe2000c101d08 */
[----:B------:R-:W-:-:S05]  /*9710*/  IMAD.WIDE R38, R3, 0x4, R36 ;  /* 0x0000000403267825 */ /* 0x000fca00078e0224 */
        /* <DEDUP_REMOVED lines=13> */
[----:B------:R-:W-:Y:S05]  /*97f0*/  EXIT ;  /* 0x000000000000794d */ /* 0x000fea0003800000 */
.L_x_8:
[----:B------:R-:W-:-:S00]  /*9800*/  BRA `(.L_x_8) ;  /* 0xfffffffc00fc7947 */ /* 0x000fc0000383ffff */
[----:B------:R-:W-:-:S00]  /*9810*/  NOP ;  /* 0x0000000000007918 */ /* 0x000fc00000000000 */
        /* <DEDUP_REMOVED lines=14> */
.L_x_9:


//--------------------- .nv.shared._Z6matmulPfPKfS1_iii --------------------------
	.section	.nv.shared._Z6matmulPfPKfS1_iii,"aw",@nobits
	.sectionflags	@""
	.align	4
.nv.shared._Z6matmulPfPKfS1_iii:
	.zero		33792


//--------------------- .nv.shared.reserved.0     --------------------------
	.section	.nv.shared.reserved.0,"aw",@nobits
	.weak		__nv_reservedSMEM_offset_0_alias
	.size		__nv_reservedSMEM_offset_0_alias, 0, 64
	.other		__nv_reservedSMEM_offset_0_alias,@"STO_CUDA_RESERVED_SHARED STV_DEFAULT"
__nv_reservedSMEM_offset_0_alias:
	.zero		0
	.zero		64


//--------------------- .nv.global                --------------------------
	.section	.nv.global,"aw",@nobits
.nv.global:
	.type		_ZN34_INTERNAL_02150aca_4_k_cu_3ba270ea4cuda3std3__45__cpo6cbeginE,@object
	.size		_ZN34_INTERNAL_02150aca_4_k_cu_3ba270ea4cuda3std3__45__cpo6cbeginE,(_ZN34_INTERNAL_02150aca_4_k_cu_3ba270ea4cuda3std6ranges3__45__cpo4prevE - _ZN34_INTERNAL_02150aca_4_k_cu_3ba270ea4cuda3std3__45__cpo6cbeginE)
_ZN34_INTERNAL_02150aca_4_k_cu_3ba270ea4cuda3std3__45__cpo6cbeginE:
	.zero		1
	.type		_ZN34_INTERNAL_02150aca_4_k_cu_3ba270ea4cuda3std6ranges3__45__cpo4prevE,@object
	.size		_ZN34_INTERNAL_02150aca_4_k_cu_3ba270ea4cuda3std6ranges3__45__cpo4prevE,(_ZN34_INTERNAL_02150aca_4_k_cu_3ba270ea4cuda3std6ranges3__45__cpo9iter_moveE - _ZN34_INTERNAL_02150aca_4_k_cu_3ba270ea4cuda3std6ranges3__45__cpo4prevE)
_ZN34_INTERNAL_02150aca_4_k_cu_3ba270ea4cuda3std6ranges3__45__cpo4prevE:
	.zero		1
	.type		_ZN34_INTERNAL_02150aca_4_k_cu_3ba270ea4cuda3std6ranges3__45__cpo9iter_moveE,@object
	.size		_ZN34_INTERNAL_02150aca_4_k_cu_3ba270ea4cuda3std6ranges3__45__cpo9iter_moveE,(_ZN34_INTERNAL_02150aca_4_k_cu_3ba270ea4cuda3std3__45__cpo7crbeginE - _ZN34_INTERNAL_02150aca_4_k_cu_3ba270ea4cuda3std6ranges3__45__cpo9iter_moveE)
_ZN34_INTERNAL_02150aca_4_k_cu_3ba270ea4cuda3std6ranges3__45__cpo9iter_moveE:
	.zero		1
	.type		_ZN34_INTERNAL_02150aca_4_k_cu_3ba270ea4cuda3std3__45__cpo7crbeginE,@object
	.size		_ZN34_INTERNAL_02150aca_4_k_cu_3ba270ea4cuda3std3__45__cpo7crbeginE,(_ZN34_INTERNAL_02150aca_4_k_cu_3ba270ea4cuda3std6ranges3__45__cpo5ssizeE - _ZN34_INTERNAL_02150aca_4_k_cu_3ba270ea4cuda3std3__45__cpo7crbeginE)
_ZN34_INTERNAL_02150aca_4_k_cu_3ba270ea4cuda3std3__45__cpo7crbeginE:
	.zero		1
	.type		_ZN34_INTERNAL_02150aca_4_k_cu_3ba270ea4cuda3std6ranges3__45__cpo5ssizeE,@object
	.size		_ZN34_INTERNAL_02150aca_4_k_cu_3ba270ea4cuda3std6ranges3__45__cpo5ssizeE,(_ZN34_INTERNAL_02150aca_4_k_cu_3ba270ea4cuda3std6ranges3__45__cpo4cendE - _ZN34_INTERNAL_02150aca_4_k_cu_3ba270ea4cuda3std6ranges3__45__cpo5ssizeE)
_ZN34_INTERNAL_02150aca_4_k_cu_3ba270ea4cuda3std6ranges3__45__cpo5ssizeE:
	.zero		1
	.type		_ZN34_INTERNAL_02150aca_4_k_cu_3ba270ea4cuda3std6ranges3__45__cpo4cendE,@object
	.size		_ZN34_INTERNAL_02150aca_4_k_cu_3ba270ea4cuda3std6ranges3__45__cpo4cendE,(_ZN34_INTERNAL_02150aca_4_k_cu_3ba270ea4cuda3std3__45__cpo5beginE - _ZN34_INTERNAL_02150aca_4_k_cu_3ba270ea4cuda3std6ranges3__45__cpo4cendE)
_ZN34_INTERNAL_02150aca_4_k_cu_3ba270ea4cuda3std6ranges3__45__cpo4cendE:
	.zero		1
	.type		_ZN34_INTERNAL_02150aca_4_k_cu_3ba270ea4cuda3std3__45__cpo5beginE,@object
	.size		_ZN34_INTERNAL_02150aca_4_k_cu_3ba270ea4cuda3std3__45__cpo5beginE,(_ZN34_INTERNAL_02150aca_4_k_cu_3ba270ea4cuda3std6ranges3__45__cpo9iter_swapE - _ZN34_INTERNAL_02150aca_4_k_cu_3ba270ea4cuda3std3__45__cpo5beginE)
_ZN34_INTERNAL_02150aca_4_k_cu_3ba270ea4cuda3std3__45__cpo5beginE:
	.zero		1
	.type		_ZN34_INTERNAL_02150aca_4_k_cu_3ba270ea4cuda3std6ranges3__45__cpo9iter_swapE,@object
	.size		_ZN34_INTERNAL_02150aca_4_k_cu_3ba270ea4cuda3std6ranges3__45__cpo9iter_swapE,(_ZN34_INTERNAL_02150aca_4_k_cu_3ba270ea4cuda3std3__419piecewise_constructE - _ZN34_INTERNAL_02150aca_4_k_cu_3ba270ea4cuda3std6ranges3__45__cpo9iter_swapE)
_ZN34_INTERNAL_02150aca_4_k_cu_3ba270ea4cuda3std6ranges3__45__cpo9iter_swapE:
	.zero		1
	.type		_ZN34_INTERNAL_02150aca_4_k_cu_3ba270ea4cuda3std3__419piecewise_constructE,@object
	.size		_ZN34_INTERNAL_02150aca_4_k_cu_3ba270ea4cuda3std3__419piecewise_constructE,(_ZN34_INTERNAL_02150aca_4_k_cu_3ba270ea4cuda3std3__45__cpo6rbeginE - _ZN34_INTERNAL_02150aca_4_k_cu_3ba270ea4cuda3std3__419piecewise_constructE)
_ZN34_INTERNAL_02150aca_4_k_cu_3ba270ea4cuda3std3__419piecewise_constructE:
	.zero		1
	.type		_ZN34_INTERNAL_02150aca_4_k_cu_3ba270ea4cuda3std3__45__cpo6rbeginE,@object
	.size		_ZN34_INTERNAL_02150aca_4_k_cu_3ba270ea4cuda3std3__45__cpo6rbeginE,(_ZN34_INTERNAL_02150aca_4_k_cu_3ba270ea4cuda3std6ranges3__45__cpo5cdataE - _ZN34_INTERNAL_02150aca_4_k_cu_3ba270ea4cuda3std3__45__cpo6rbeginE)
_ZN34_INTERNAL_02150aca_4_k_cu_3ba270ea4cuda3std3__45__cpo6rbeginE:
	.zero		1
	.type		_ZN34_INTERNAL_02150aca_4_k_cu_3ba270ea4cuda3std6ranges3__45__cpo5cdataE,@object
	.size		_ZN34_INTERNAL_02150aca_4_k_cu_3ba270ea4cuda3std6ranges3__45__cpo5cdataE,(_ZN34_INTERNAL_02150aca_4_k_cu_3ba270ea4cuda3std6ranges3__45__cpo3endE - _ZN34_INTERNAL_02150aca_4_k_cu_3ba270ea4cuda3std6ranges3__45__cpo5cdataE)
_ZN34_INTERNAL_02150aca_4_k_cu_3ba270ea4cuda3std6ranges3__45__cpo5cdataE:
	.zero		1
	.type		_ZN34_INTERNAL_02150aca_4_k_cu_3ba270ea4cuda3std6ranges3__45__cpo3endE,@object
	.size		_ZN34_INTERNAL_02150aca_4_k_cu_3ba270ea4cuda3std6ranges3__45__cpo3endE,(_ZN34_INTERNAL_02150aca_4_k_cu_3ba270ea4cuda3std3__45__cpo4cendE - _ZN34_INTERNAL_02150aca_4_k_cu_3ba270ea4cuda3std6ranges3__45__cpo3endE)
_ZN34_INTERNAL_02150aca_4_k_cu_3ba270ea4cuda3std6ranges3__45__cpo3endE:
	.zero		1
	.type		_ZN34_INTERNAL_02150aca_4_k_cu_3ba270ea4cuda3std3__45__cpo4cendE,@object
	.size		_ZN34_INTERNAL_02150aca_4_k_cu_3ba270ea4cuda3std3__45__cpo4cendE,(_ZN34_INTERNAL_02150aca_4_k_cu_3ba270ea4cuda3std6ranges3__45__cpo4dataE - _ZN34_INTERNAL_02150aca_4_k_cu_3ba270ea4cuda3std3__45__cpo4cendE)
_ZN34_INTERNAL_02150aca_4_k_cu_3ba270ea4cuda3std3__45__cpo4cendE:
	.zero		1
	.type		_ZN34_INTERNAL_02150aca_4_k_cu_3ba270ea4cuda3std6ranges3__45__cpo4dataE,@object
	.size		_ZN34_INTERNAL_02150aca_4_k_cu_3ba270ea4cuda3std6ranges3__45__cpo4dataE,(_ZN34_INTERNAL_02150aca_4_k_cu_3ba270ea4cuda3std6ranges3__45__cpo5beginE - _ZN34_INTERNAL_02150aca_4_k_cu_3ba270ea4cuda3std6ranges3__45__cpo4dataE)
_ZN34_INTERNAL_02150aca_4_k_cu_3ba270ea4cuda3std6ranges3__45__cpo4dataE:
	.zero		1
	.type		_ZN34_INTERNAL_02150aca_4_k_cu_3ba270ea4cuda3std6ranges3__45__cpo5beginE,@object
	.size		_ZN34_INTERNAL_02150aca_4_k_cu_3ba270ea4cuda3std6ranges3__45__cpo5beginE,(_ZN34_INTERNAL_02150aca_4_k_cu_3ba270ea4cuda3std3__45__cpo5crendE - _ZN34_INTERNAL_02150aca_4_k_cu_3ba270ea4cuda3std6ranges3__45__cpo5beginE)
_ZN34_INTERNAL_02150aca_4_k_cu_3ba270ea4cuda3std6ranges3__45__cpo5beginE:
	.zero		1
	.type		_ZN34_INTERNAL_02150aca_4_k_cu_3ba270ea4cuda3std3__45__cpo5crendE,@object
	.size		_ZN34_INTERNAL_02150aca_4_k_cu_3ba270ea4cuda3std3__45__cpo5crendE,(_ZN34_INTERNAL_02150aca_4_k_cu_3ba270ea4cuda3std6ranges3__45__cpo8distanceE - _ZN34_INTERNAL_02150aca_4_k_cu_3ba270ea4cuda3std3__45__cpo5crendE)
_ZN34_INTERNAL_02150aca_4_k_cu_3ba270ea4cuda3std3__45__cpo5crendE:
	.zero		1
	.type		_ZN34_INTERNAL_02150aca_4_k_cu_3ba270ea4cuda3std6ranges3__45__cpo8distanceE,@object
	.size		_ZN34_INTERNAL_02150aca_4_k_cu_3ba270ea4cuda3std6ranges3__45__cpo8distanceE,(_ZN34_INTERNAL_02150aca_4_k_cu_3ba270ea4cuda3std6ranges3__45__cpo7advanceE - _ZN34_INTERNAL_02150aca_4_k_cu_3ba270ea4cuda3std6ranges3__45__cpo8distanceE)
_ZN34_INTERNAL_02150aca_4_k_cu_3ba270ea4cuda3std6ranges3__45__cpo8distanceE:
	.zero		1
	.type		_ZN34_INTERNAL_02150aca_4_k_cu_3ba270ea4cuda3std6ranges3__45__cpo7advanceE,@object
	.size		_ZN34_INTERNAL_02150aca_4_k_cu_3ba270ea4cuda3std6ranges3__45__cpo7advanceE,(_ZN34_INTERNAL_02150aca_4_k_cu_3ba270ea4cuda3std3__45__cpo3endE - _ZN34_INTERNAL_02150aca_4_k_cu_3ba270ea4cuda3std6ranges3__45__cpo7advanceE)
_ZN34_INTERNAL_02150aca_4_k_cu_3ba270ea4cuda3std6ranges3__45__cpo7advanceE:
	.zero		1
	.type		_ZN34_INTERNAL_02150aca_4_k_cu_3ba270ea4cuda3std3__45__cpo3endE,@object
	.size		_ZN34_INTERNAL_02150aca_4_k_cu_3ba270ea4cuda3std3__45__cpo3endE,(_ZN34_INTERNAL_02150aca_4_k_cu_3ba270ea4cuda3std6ranges3__45__cpo4nextE - _ZN34_INTERNAL_02150aca_4_k_cu_3ba270ea4cuda3std3__45__cpo3endE)
_ZN34_INTERNAL_02150aca_4_k_cu_3ba270ea4cuda3std3__45__cpo3endE:
	.zero		1
	.type		_ZN34_INTERNAL_02150aca_4_k_cu_3ba270ea4cuda3std6ranges3__45__cpo4nextE,@object
	.size		_ZN34_INTERNAL_02150aca_4_k_cu_3ba270ea4cuda3std6ranges3__45__cpo4nextE,(_ZN34_INTERNAL_02150aca_4_k_cu_3ba270ea4cuda3std6ranges3__45__cpo4swapE - _ZN34_INTERNAL_02150aca_4_k_cu_3ba270ea4cuda3std6ranges3__45__cpo4nextE)
_ZN34_INTERNAL_02150aca_4_k_cu_3ba270ea4cuda3std6ranges3__45__cpo4nextE:
	.zero		1
	.type		_ZN34_INTERNAL_02150aca_4_k_cu_3ba270ea4cuda3std6ranges3__45__cpo4swapE,@object
	.size		_ZN34_INTERNAL_02150aca_4_k_cu_3ba270ea4cuda3std6ranges3__45__cpo4swapE,(_ZN34_INTERNAL_02150aca_4_k_cu_3ba270ea4cuda3std3__45__cpo4rendE - _ZN34_INTERNAL_02150aca_4_k_cu_3ba270ea4cuda3std6ranges3__45__cpo4swapE)
_ZN34_INTERNAL_02150aca_4_k_cu_3ba270ea4cuda3std6ranges3__45__cpo4swapE:
	.zero		1
	.type		_ZN34_INTERNAL_02150aca_4_k_cu_3ba270ea4cuda3std3__45__cpo4rendE,@object
	.size		_ZN34_INTERNAL_02150aca_4_k_cu_3ba270ea4cuda3std3__45__cpo4rendE,(_ZN34_INTERNAL_02150aca_4_k_cu_3ba270ea4cuda3std6ranges3__45__cpo4sizeE - _ZN34_INTERNAL_02150aca_4_k_cu_3ba270ea4cuda3std3__45__cpo4rendE)
_ZN34_INTERNAL_02150aca_4_k_cu_3ba270ea4cuda3std3__45__cpo4rendE:
	.zero		1
	.type		_ZN34_INTERNAL_02150aca_4_k_cu_3ba270ea4cuda3std6ranges3__45__cpo4sizeE,@object
	.size		_ZN34_INTERNAL_02150aca_4_k_cu_3ba270ea4cuda3std6ranges3__45__cpo4sizeE,(_ZN34_INTERNAL_02150aca_4_k_cu_3ba270ea4cuda3std6ranges3__45__cpo6cbeginE - _ZN34_INTERNAL_02150aca_4_k_cu_3ba270ea4cuda3std6ranges3__45__cpo4sizeE)
_ZN34_INTERNAL_02150aca_4_k_cu_3ba270ea4cuda3std6ranges3__45__cpo4sizeE:
	.zero		1
	.type		_ZN34_INTERNAL_02150aca_4_k_cu_3ba270ea4cuda3std6ranges3__45__cpo6cbeginE,@object
	.size		_ZN34_INTERNAL_02150aca_4_k_cu_3ba270ea4cuda3std6ranges3__45__cpo6cbeginE,(.L_13 - _ZN34_INTERNAL_02150aca_4_k_cu_3ba270ea4cuda3std6ranges3__45__cpo6cbeginE)
_ZN34_INTERNAL_02150aca_4_k_cu_3ba270ea4cuda3std6ranges3__45__cpo6cbeginE:
	.zero		1
.L_13:


//--------------------- .nv.constant0._Z6matmulPfPKfS1_iii --------------------------
	.section	.nv.constant0._Z6matmulPfPKfS1_iii,"a",@progbits
	.sectionflags	@""
	.align	4
.nv.constant0._Z6matmulPfPKfS1_iii:
	.zero		932


//--------------------- SYMBOLS --------------------------

	.type		.nv.reservedSmem.offset0,@object
	.size		.nv.reservedSmem.offset0,0x4
	.type		.nv.reservedSmem.cap,@object
	.size		.nv.reservedSmem.cap,0x4
